//
// Generated by NVIDIA NVVM Compiler
//
// Compiler Build ID: CL-36424714
// Cuda compilation tools, release 13.0, V13.0.88
// Based on NVVM 20.0.0
//

.version 9.0
.target sm_100
.address_size 64

	// .globl	_Z20adjust_point_in_meshPfiS_iS_S_

.visible .entry _Z20adjust_point_in_meshPfiS_iS_S_(
	.param .u64 .ptr .align 1 _Z20adjust_point_in_meshPfiS_iS_S__param_0,
	.param .u32 _Z20adjust_point_in_meshPfiS_iS_S__param_1,
	.param .u64 .ptr .align 1 _Z20adjust_point_in_meshPfiS_iS_S__param_2,
	.param .u32 _Z20adjust_point_in_meshPfiS_iS_S__param_3,
	.param .u64 .ptr .align 1 _Z20adjust_point_in_meshPfiS_iS_S__param_4,
	.param .u64 .ptr .align 1 _Z20adjust_point_in_meshPfiS_iS_S__param_5
)
{
	.reg .pred 	%p<26>;
	.reg .b32 	%r<41>;
	.reg .b32 	%f<162>;
	.reg .b64 	%rd<24>;

	ld.param.u64 	%rd12, [_Z20adjust_point_in_meshPfiS_iS_S__param_0];
	ld.param.u32 	%r18, [_Z20adjust_point_in_meshPfiS_iS_S__param_1];
	ld.param.u64 	%rd9, [_Z20adjust_point_in_meshPfiS_iS_S__param_2];
	ld.param.u32 	%r19, [_Z20adjust_point_in_meshPfiS_iS_S__param_3];
	ld.param.u64 	%rd11, [_Z20adjust_point_in_meshPfiS_iS_S__param_5];
	cvta.to.global.u64 	%rd1, %rd12;
	mov.u32 	%r20, %ctaid.x;
	mov.u32 	%r21, %ntid.x;
	mov.u32 	%r22, %tid.x;
	mad.lo.s32 	%r1, %r20, %r21, %r22;
	setp.ge.s32 	%p1, %r1, %r19;
	@%p1 bra 	$L__BB0_17;
	cvta.to.global.u64 	%rd13, %rd9;
	mul.lo.s32 	%r23, %r1, 3;
	mul.wide.s32 	%rd14, %r23, 4;
	add.s64 	%rd2, %rd13, %rd14;
	ld.global.f32 	%f1, [%rd2];
	ld.global.f32 	%f2, [%rd2+4];
	ld.global.f32 	%f3, [%rd2+8];
	setp.lt.s32 	%p2, %r18, 1;
	@%p2 bra 	$L__BB0_17;
	neg.s32 	%r36, %r18;
	add.s64 	%rd22, %rd1, 16;
	mov.b32 	%r34, 0;
	mov.u32 	%r33, %r36;
$L__BB0_3:
	ld.global.f32 	%f4, [%rd22+-4];
	ld.global.f32 	%f5, [%rd22];
	ld.global.f32 	%f6, [%rd22+4];
	ld.global.f32 	%f7, [%rd22+8];
	ld.global.f32 	%f8, [%rd22+12];
	ld.global.f32 	%f9, [%rd22+16];
	sub.f32 	%f10, %f9, %f8;
	sub.f32 	%f11, %f7, %f9;
	sub.f32 	%f12, %f8, %f7;
	mul.f32 	%f30, %f5, %f11;
	fma.rn.f32 	%f31, %f4, %f10, %f30;
	fma.rn.f32 	%f13, %f6, %f12, %f31;
	abs.f32 	%f32, %f13;
	setp.lt.f32 	%p3, %f32, 0f33D6BF95;
	mov.b32 	%r35, 0;
	@%p3 bra 	$L__BB0_10;
	ld.global.f32 	%f33, [%rd22+-8];
	ld.global.f32 	%f34, [%rd22+-12];
	ld.global.f32 	%f35, [%rd22+-16];
	sub.f32 	%f14, %f1, %f35;
	sub.f32 	%f15, %f2, %f34;
	sub.f32 	%f16, %f3, %f33;
	mul.f32 	%f36, %f10, %f14;
	fma.rn.f32 	%f37, %f11, %f15, %f36;
	fma.rn.f32 	%f17, %f12, %f16, %f37;
	setp.leu.f32 	%p4, %f13, 0f33D6BF95;
	@%p4 bra 	$L__BB0_7;
	setp.lt.f32 	%p11, %f17, 0f00000000;
	setp.gt.f32 	%p12, %f17, %f13;
	or.pred  	%p13, %p11, %p12;
	@%p13 bra 	$L__BB0_10;
	mul.f32 	%f48, %f6, %f15;
	mul.f32 	%f49, %f5, %f16;
	sub.f32 	%f157, %f48, %f49;
	mul.f32 	%f50, %f4, %f16;
	mul.f32 	%f51, %f6, %f14;
	sub.f32 	%f158, %f50, %f51;
	mul.f32 	%f52, %f5, %f14;
	mul.f32 	%f53, %f4, %f15;
	sub.f32 	%f159, %f52, %f53;
	add.f32 	%f54, %f157, %f158;
	add.f32 	%f55, %f159, %f54;
	setp.lt.f32 	%p14, %f55, 0f00000000;
	add.f32 	%f56, %f17, %f55;
	setp.gt.f32 	%p15, %f56, %f13;
	or.pred  	%p16, %p14, %p15;
	@%p16 bra 	$L__BB0_10;
	bra.uni 	$L__BB0_9;
$L__BB0_7:
	setp.gt.f32 	%p5, %f17, 0f00000000;
	setp.lt.f32 	%p6, %f17, %f13;
	or.pred  	%p7, %p5, %p6;
	@%p7 bra 	$L__BB0_10;
	mul.f32 	%f38, %f6, %f15;
	mul.f32 	%f39, %f5, %f16;
	sub.f32 	%f157, %f38, %f39;
	mul.f32 	%f40, %f4, %f16;
	mul.f32 	%f41, %f6, %f14;
	sub.f32 	%f158, %f40, %f41;
	mul.f32 	%f42, %f5, %f14;
	mul.f32 	%f43, %f4, %f15;
	sub.f32 	%f159, %f42, %f43;
	add.f32 	%f44, %f157, %f158;
	add.f32 	%f45, %f159, %f44;
	setp.gt.f32 	%p8, %f45, 0f00000000;
	add.f32 	%f46, %f17, %f45;
	setp.lt.f32 	%p9, %f46, %f13;
	or.pred  	%p10, %p8, %p9;
	@%p10 bra 	$L__BB0_10;
$L__BB0_9:
	rcp.rn.f32 	%f58, %f13;
	mul.f32 	%f59, %f8, %f158;
	fma.rn.f32 	%f60, %f7, %f157, %f59;
	fma.rn.f32 	%f61, %f9, %f159, %f60;
	mul.f32 	%f62, %f58, %f61;
	setp.geu.f32 	%p17, %f62, 0f33D6BF95;
	setp.leu.f32 	%p18, %f62, 0f3F7FFFFE;
	and.pred  	%p19, %p17, %p18;
	selp.u32 	%r35, 1, 0, %p19;
$L__BB0_10:
	add.s32 	%r34, %r35, %r34;
	add.s32 	%r33, %r33, 1;
	setp.ne.s32 	%p20, %r33, 0;
	add.s64 	%rd22, %rd22, 36;
	@%p20 bra 	$L__BB0_3;
	and.b32  	%r30, %r34, 1;
	setp.eq.b32 	%p21, %r30, 1;
	not.pred 	%p22, %p21;
	@%p22 bra 	$L__BB0_17;
	cvta.to.global.u64 	%rd15, %rd11;
	add.s64 	%rd23, %rd15, 8;
	mov.f32 	%f161, 0f60AD78EC;
	mov.b32 	%r37, 0;
	mov.u32 	%r38, %r37;
	mov.u32 	%r40, %r37;
$L__BB0_13:
	ld.global.f32 	%f64, [%rd23+-8];
	ld.global.f32 	%f65, [%rd23+-4];
	ld.global.f32 	%f66, [%rd23];
	sub.f32 	%f67, %f64, %f1;
	sub.f32 	%f68, %f65, %f2;
	mul.f32 	%f69, %f68, %f68;
	fma.rn.f32 	%f70, %f67, %f67, %f69;
	sub.f32 	%f71, %f66, %f3;
	fma.rn.f32 	%f72, %f71, %f71, %f70;
	sqrt.rn.f32 	%f73, %f72;
	ld.global.f32 	%f74, [%rd23+4];
	sub.f32 	%f75, %f73, %f74;
	setp.lt.f32 	%p23, %f161, %f75;
	@%p23 bra 	$L__BB0_15;
	mul.wide.u32 	%rd16, %r37, 4;
	add.s64 	%rd17, %rd1, %rd16;
	ld.global.f32 	%f76, [%rd17];
	ld.global.f32 	%f77, [%rd17+4];
	ld.global.f32 	%f78, [%rd17+8];
	ld.global.f32 	%f79, [%rd17+12];
	ld.global.f32 	%f80, [%rd17+16];
	ld.global.f32 	%f81, [%rd17+20];
	ld.global.f32 	%f82, [%rd17+24];
	ld.global.f32 	%f83, [%rd17+28];
	ld.global.f32 	%f84, [%rd17+32];
	sub.f32 	%f85, %f1, %f76;
	sub.f32 	%f86, %f2, %f77;
	sub.f32 	%f87, %f3, %f78;
	mul.f32 	%f88, %f86, %f80;
	fma.rn.f32 	%f89, %f85, %f79, %f88;
	fma.rn.f32 	%f90, %f87, %f81, %f89;
	mul.f32 	%f91, %f86, %f83;
	fma.rn.f32 	%f92, %f85, %f82, %f91;
	fma.rn.f32 	%f93, %f87, %f84, %f92;
	mul.f32 	%f94, %f80, %f80;
	fma.rn.f32 	%f95, %f79, %f79, %f94;
	fma.rn.f32 	%f96, %f81, %f81, %f95;
	mul.f32 	%f97, %f80, %f83;
	fma.rn.f32 	%f98, %f79, %f82, %f97;
	fma.rn.f32 	%f99, %f81, %f84, %f98;
	mul.f32 	%f100, %f83, %f83;
	fma.rn.f32 	%f101, %f82, %f82, %f100;
	fma.rn.f32 	%f102, %f84, %f84, %f101;
	mul.f32 	%f103, %f96, %f102;
	mul.f32 	%f104, %f99, %f99;
	sub.f32 	%f105, %f103, %f104;
	add.f32 	%f106, %f105, 0f2EDBE6FF;
	mul.f32 	%f107, %f90, %f102;
	mul.f32 	%f108, %f99, %f93;
	sub.f32 	%f109, %f107, %f108;
	div.rn.f32 	%f110, %f109, %f106;
	min.f32 	%f111, %f110, 0f3F800000;
	max.f32 	%f112, %f111, 0f00000000;
	mul.f32 	%f113, %f96, %f93;
	mul.f32 	%f114, %f90, %f99;
	sub.f32 	%f115, %f113, %f114;
	div.rn.f32 	%f116, %f115, %f106;
	min.f32 	%f117, %f116, 0f3F800000;
	max.f32 	%f118, %f117, 0f00000000;
	mov.f32 	%f119, 0f3F800000;
	sub.f32 	%f120, %f119, %f112;
	sub.f32 	%f121, %f120, %f118;
	min.f32 	%f122, %f121, 0f3F800000;
	max.f32 	%f123, %f122, 0f00000000;
	add.f32 	%f124, %f112, %f123;
	add.f32 	%f125, %f118, %f124;
	div.rn.f32 	%f126, %f123, %f125;
	add.f32 	%f127, %f76, %f79;
	add.f32 	%f128, %f77, %f80;
	add.f32 	%f129, %f78, %f81;
	div.rn.f32 	%f130, %f112, %f125;
	mul.f32 	%f131, %f127, %f130;
	mul.f32 	%f132, %f128, %f130;
	mul.f32 	%f133, %f129, %f130;
	add.f32 	%f134, %f76, %f82;
	add.f32 	%f135, %f77, %f83;
	add.f32 	%f136, %f78, %f84;
	div.rn.f32 	%f137, %f118, %f125;
	fma.rn.f32 	%f138, %f76, %f126, %f131;
	fma.rn.f32 	%f139, %f77, %f126, %f132;
	fma.rn.f32 	%f140, %f78, %f126, %f133;
	fma.rn.f32 	%f141, %f134, %f137, %f138;
	fma.rn.f32 	%f142, %f135, %f137, %f139;
	fma.rn.f32 	%f143, %f136, %f137, %f140;
	sub.f32 	%f144, %f141, %f1;
	sub.f32 	%f145, %f142, %f2;
	mul.f32 	%f146, %f145, %f145;
	fma.rn.f32 	%f147, %f144, %f144, %f146;
	sub.f32 	%f148, %f143, %f3;
	fma.rn.f32 	%f149, %f148, %f148, %f147;
	setp.lt.f32 	%p24, %f149, %f161;
	selp.f32 	%f161, %f149, %f161, %p24;
	selp.b32 	%r40, %r38, %r40, %p24;
$L__BB0_15:
	add.s32 	%r38, %r38, 1;
	add.s32 	%r37, %r37, 9;
	add.s32 	%r36, %r36, 1;
	setp.ne.s32 	%p25, %r36, 0;
	add.s64 	%rd23, %rd23, 16;
	@%p25 bra 	$L__BB0_13;
	ld.param.u64 	%rd21, [_Z20adjust_point_in_meshPfiS_iS_S__param_4];
	mul.lo.s32 	%r32, %r40, 3;
	cvta.to.global.u64 	%rd18, %rd21;
	mul.wide.s32 	%rd19, %r32, 4;
	add.s64 	%rd20, %rd18, %rd19;
	ld.global.f32 	%f150, [%rd20];
	ld.global.f32 	%f151, [%rd20+4];
	ld.global.f32 	%f152, [%rd20+8];
	sqrt.rn.f32 	%f153, %f161;
	fma.rn.f32 	%f154, %f150, %f153, %f1;
	st.global.f32 	[%rd2], %f154;
	fma.rn.f32 	%f155, %f151, %f153, %f2;
	st.global.f32 	[%rd2+4], %f155;
	fma.rn.f32 	%f156, %f152, %f153, %f3;
	st.global.f32 	[%rd2+8], %f156;
$L__BB0_17:
	ret;

}


// ===== COMPILED SASS (sm_100) =====

	.target	sm_100

	.elftype	@"ET_EXEC"


//--------------------- .note.nv.tkinfo           --------------------------
	.section	.note.nv.tkinfo,"",@"SHT_NOTE"
	.sectionflags	@"SHF_NOTE_NV_TKINFO"
	.tkinfo
        /*0018*/ 	.word	0x00000002
        /*0030*/ 	.string	""
        /*0030*/ 	.string	"ptxas"
        /*0030*/ 	.string	"Cuda compilation tools, release 13.0, V13.0.88"
        /*0030*/ 	.string	"Build cuda_13.0.r13.0/compiler.36424714_0"
        /*0030*/ 	.string	"-arch sm_100 -m 64 "



//--------------------- .note.nv.cuinfo           --------------------------
	.section	.note.nv.cuinfo,"",@"SHT_NOTE"
	.sectionflags	@"SHF_NOTE_NV_CUINFO"
        /*0018*/ 	.short	0x0002
        /*001a*/ 	.short	0x0064
        /*001c*/ 	.short	0x0082
	.zero		2


//--------------------- .nv.info                  --------------------------
	.section	.nv.info,"",@"SHT_CUDA_INFO"
	.align	4


	//----- nvinfo : EIATTR_REGCOUNT
	.align		4
        /*0000*/ 	.byte	0x04, 0x2f
        /*0002*/ 	.short	(.L_1 - .L_0)
	.align		4
.L_0:
        /*0004*/ 	.word	index@(_Z20adjust_point_in_meshPfiS_iS_S_)
        /*0008*/ 	.word	0x00000028


	//----- nvinfo : EIATTR_FRAME_SIZE
	.align		4
.L_1:
        /*000c*/ 	.byte	0x04, 0x11
        /*000e*/ 	.short	(.L_3 - .L_2)
	.align		4
.L_2:
        /*0010*/ 	.word	index@($__internal_2_$__cuda_sm3x_div_rn_noftz_f32_slowpath)
        /*0014*/ 	.word	0x00000000


	//----- nvinfo : EIATTR_FRAME_SIZE
	.align		4
.L_3:
        /*0018*/ 	.byte	0x04, 0x11
        /*001a*/ 	.short	(.L_5 - .L_4)
	.align		4
.L_4:
        /*001c*/ 	.word	index@($__internal_1_$__cuda_sm20_sqrt_rn_f32_slowpath)
        /*0020*/ 	.word	0x00000000


	//----- nvinfo : EIATTR_FRAME_SIZE
	.align		4
.L_5:
        /*0024*/ 	.byte	0x04, 0x11
        /*0026*/ 	.short	(.L_7 - .L_6)
	.align		4
.L_6:
        /*0028*/ 	.word	index@($__internal_0_$__cuda_sm20_rcp_rn_f32_slowpath)
        /*002c*/ 	.word	0x00000000


	//----- nvinfo : EIATTR_FRAME_SIZE
	.align		4
.L_7:
        /*0030*/ 	.byte	0x04, 0x11
        /*0032*/ 	.short	(.L_9 - .L_8)
	.align		4
.L_8:
        /*0034*/ 	.word	index@(_Z20adjust_point_in_meshPfiS_iS_S_)
        /*0038*/ 	.word	0x00000000


	//----- nvinfo : EIATTR_MIN_STACK_SIZE
	.align		4
.L_9:
        /*003c*/ 	.byte	0x04, 0x12
        /*003e*/ 	.short	(.L_11 - .L_10)
	.align		4
.L_10:
        /*0040*/ 	.word	index@(_Z20adjust_point_in_meshPfiS_iS_S_)
        /*0044*/ 	.word	0x00000000
.L_11:


//--------------------- .nv.compat                --------------------------
	.section	.nv.compat,"",@"SHT_CUDA_COMPAT_INFO"
	.align	4
        /*0000*/ 	.byte	0x02, 0x09, 0x00, 0x00, 0x02, 0x02, 0x01, 0x00, 0x02, 0x05, 0x05, 0x00, 0x03, 0x07, 0x01, 0x01
        /*0010*/ 	.byte	0x02, 0x03, 0x00, 0x00, 0x02, 0x06, 0x01, 0x00, 0x04, 0x0b, 0x08, 0x00, 0x01, 0x00, 0x00, 0x00
        /*0020*/ 	.byte	0x00, 0x00, 0x00, 0x00


//--------------------- .nv.info._Z20adjust_point_in_meshPfiS_iS_S_ --------------------------
	.section	.nv.info._Z20adjust_point_in_meshPfiS_iS_S_,"",@"SHT_CUDA_INFO"
	.sectionflags	@""
	.align	4


	//----- nvinfo : EIATTR_CUDA_API_VERSION
	.align		4
        /*0000*/ 	.byte	0x04, 0x37
        /*0002*/ 	.short	(.L_13 - .L_12)
.L_12:
        /*0004*/ 	.word	0x00000082


	//----- nvinfo : EIATTR_KPARAM_INFO
	.align		4
.L_13:
        /*0008*/ 	.byte	0x04, 0x17
        /*000a*/ 	.short	(.L_15 - .L_14)
.L_14:
        /*000c*/ 	.word	0x00000000
        /*0010*/ 	.short	0x0005
        /*0012*/ 	.short	0x0028
        /*0014*/ 	.byte	0x00, 0xf5, 0x21, 0x00


	//----- nvinfo : EIATTR_KPARAM_INFO
	.align		4
.L_15:
        /*0018*/ 	.byte	0x04, 0x17
        /*001a*/ 	.short	(.L_17 - .L_16)
.L_16:
        /*001c*/ 	.word	0x00000000
        /*0020*/ 	.short	0x0004
        /*0022*/ 	.short	0x0020
        /*0024*/ 	.byte	0x00, 0xf5, 0x21, 0x00


	//----- nvinfo : EIATTR_KPARAM_INFO
	.align		4
.L_17:
        /*0028*/ 	.byte	0x04, 0x17
        /*002a*/ 	.short	(.L_19 - .L_18)
.L_18:
        /*002c*/ 	.word	0x00000000
        /*0030*/ 	.short	0x0003
        /*0032*/ 	.short	0x0018
        /*0034*/ 	.byte	0x00, 0xf0, 0x11, 0x00


	//----- nvinfo : EIATTR_KPARAM_INFO
	.align		4
.L_19:
        /*0038*/ 	.byte	0x04, 0x17
        /*003a*/ 	.short	(.L_21 - .L_20)
.L_20:
        /*003c*/ 	.word	0x00000000
        /*0040*/ 	.short	0x0002
        /*0042*/ 	.short	0x0010
        /*0044*/ 	.byte	0x00, 0xf5, 0x21, 0x00


	//----- nvinfo : EIATTR_KPARAM_INFO
	.align		4
.L_21:
        /*0048*/ 	.byte	0x04, 0x17
        /*004a*/ 	.short	(.L_23 - .L_22)
.L_22:
        /*004c*/ 	.word	0x00000000
        /*0050*/ 	.short	0x0001
        /*0052*/ 	.short	0x0008
        /*0054*/ 	.byte	0x00, 0xf0, 0x11, 0x00


	//----- nvinfo : EIATTR_KPARAM_INFO
	.align		4
.L_23:
        /*0058*/ 	.byte	0x04, 0x17
        /*005a*/ 	.short	(.L_25 - .L_24)
.L_24:
        /*005c*/ 	.word	0x00000000
        /*0060*/ 	.short	0x0000
        /*0062*/ 	.short	0x0000
        /*0064*/ 	.byte	0x00, 0xf5, 0x21, 0x00


	//----- nvinfo : EIATTR_SPARSE_MMA_MASK
	.align		4
.L_25:
        /*0068*/ 	.byte	0x03, 0x50
        /*006a*/ 	.short	0x0000


	//----- nvinfo : EIATTR_MAXREG_COUNT
	.align		4
        /*006c*/ 	.byte	0x03, 0x1b
        /*006e*/ 	.short	0x00ff


	//----- nvinfo : EIATTR_MERCURY_ISA_VERSION
	.align		4
        /*0070*/ 	.byte	0x03, 0x5f
        /*0072*/ 	.short	0x0101


	//----- nvinfo : EIATTR_VRC_CTA_INIT_COUNT
	.align		4
        /*0074*/ 	.byte	0x02, 0x4a
	.zero		1
	.zero		1


	//----- nvinfo : EIATTR_EXIT_INSTR_OFFSETS
	.align		4
        /*0078*/ 	.byte	0x04, 0x1c
        /*007a*/ 	.short	(.L_27 - .L_26)


	//   ....[0]....
.L_26:
        /*007c*/ 	.word	0x00000070


	//   ....[1]....
        /*0080*/ 	.word	0x000000b0


	//   ....[2]....
        /*0084*/ 	.word	0x00000720


	//   ....[3]....
        /*0088*/ 	.word	0x00001410


	//----- nvinfo : EIATTR_CRS_STACK_SIZE
	.align		4
.L_27:
        /*008c*/ 	.byte	0x04, 0x1e
        /*008e*/ 	.short	(.L_29 - .L_28)
.L_28:
        /*0090*/ 	.word	0x00000000


	//----- nvinfo : EIATTR_CBANK_PARAM_SIZE
	.align		4
.L_29:
        /*0094*/ 	.byte	0x03, 0x19
        /*0096*/ 	.short	0x0030


	//----- nvinfo : EIATTR_PARAM_CBANK
	.align		4
        /*0098*/ 	.byte	0x04, 0x0a
        /*009a*/ 	.short	(.L_31 - .L_30)
	.align		4
.L_30:
        /*009c*/ 	.word	index@(.nv.constant0._Z20adjust_point_in_meshPfiS_iS_S_)
        /*00a0*/ 	.short	0x0380
        /*00a2*/ 	.short	0x0030


	//----- nvinfo : EIATTR_SW_WAR
	.align		4
.L_31:
        /*00a4*/ 	.byte	0x04, 0x36
        /*00a6*/ 	.short	(.L_33 - .L_32)
.L_32:
        /*00a8*/ 	.word	0x00000008
.L_33:


//--------------------- .nv.callgraph             --------------------------
	.section	.nv.callgraph,"",@"SHT_CUDA_CALLGRAPH"
	.align	4
	.sectionentsize	8
	.align		4
        /*0000*/ 	.word	0x00000000
	.align		4
        /*0004*/ 	.word	0xffffffff
	.align		4
        /*0008*/ 	.word	0x00000000
	.align		4
        /*000c*/ 	.word	0xfffffffe
	.align		4
        /*0010*/ 	.word	0x00000000
	.align		4
        /*0014*/ 	.word	0xfffffffd
	.align		4
        /*0018*/ 	.word	0x00000000
	.align		4
        /*001c*/ 	.word	0xfffffffc


//--------------------- .text._Z20adjust_point_in_meshPfiS_iS_S_ --------------------------
	.section	.text._Z20adjust_point_in_meshPfiS_iS_S_,"ax",@progbits
	.align	128
        .global         _Z20adjust_point_in_meshPfiS_iS_S_
        .type           _Z20adjust_point_in_meshPfiS_iS_S_,@function
        .size           _Z20adjust_point_in_meshPfiS_iS_S_,(.L_x_45 - _Z20adjust_point_in_meshPfiS_iS_S_)
        .other          _Z20adjust_point_in_meshPfiS_iS_S_,@"STO_CUDA_ENTRY STV_DEFAULT"
_Z20adjust_point_in_meshPfiS_iS_S_:
.text._Z20adjust_point_in_meshPfiS_iS_S_:
[----:B------:R-:W-:Y:S01]  /*0000*/  LDC R1, c[0x0][0x37c] ;  /* 0x0000df00ff017b82 */ /* 0x000fe20000000800 */
[----:B------:R-:W0:Y:S07]  /*0010*/  S2R R3, SR_TID.X ;  /* 0x0000000000037919 */ /* 0x000e2e0000002100 */
[----:B------:R-:W0:Y:S01]  /*0020*/  S2UR UR4, SR_CTAID.X ;  /* 0x00000000000479c3 */ /* 0x000e220000002500 */
[----:B------:R-:W1:Y:S07]  /*0030*/  LDCU UR5, c[0x0][0x398] ;  /* 0x00007300ff0577ac */ /* 0x000e6e0008000800 */
[----:B------:R-:W0:Y:S02]  /*0040*/  LDC R0, c[0x0][0x360] ;  /* 0x0000d800ff007b82 */ /* 0x000e240000000800 */
[----:B0-----:R-:W-:-:S05]  /*0050*/  IMAD R0, R0, UR4, R3 ;  /* 0x0000000400007c24 */ /* 0x001fca000f8e0203 */
[----:B-1----:R-:W-:-:S13]  /*0060*/  ISETP.GE.AND P0, PT, R0, UR5, PT ;  /* 0x0000000500007c0c */ /* 0x002fda000bf06270 */
[----:B------:R-:W-:Y:S05]  /*0070*/  @P0 EXIT ;  /* 0x000000000000094d */ /* 0x000fea0003800000 */
[----:B------:R-:W0:Y:S08]  /*0080*/  LDC R17, c[0x0][0x388] ;  /* 0x0000e200ff117b82 */ /* 0x000e300000000800 */
[----:B------:R-:W1:Y:S01]  /*0090*/  LDC.64 R18, c[0x0][0x390] ;  /* 0x0000e400ff127b82 */ /* 0x000e620000000a00 */
[----:B0-----:R-:W-:-:S13]  /*00a0*/  ISETP.GE.AND P0, PT, R17, 0x1, PT ;  /* 0x000000011100780c */ /* 0x001fda0003f06270 */
[----:B-1----:R-:W-:Y:S05]  /*00b0*/  @!P0 EXIT ;  /* 0x000000000000894d */ /* 0x002fea0003800000 */
[----:B------:R-:W0:Y:S01]  /*00c0*/  LDCU.64 UR6, c[0x0][0x358] ;  /* 0x00006b00ff0677ac */ /* 0x000e220008000a00 */
[----:B------:R-:W-:Y:S01]  /*00d0*/  IMAD R3, R0, 0x3, RZ ;  /* 0x0000000300037824 */ /* 0x000fe200078e02ff */
[----:B------:R-:W1:Y:S03]  /*00e0*/  LDCU.64 UR4, c[0x0][0x380] ;  /* 0x00007000ff0477ac */ /* 0x000e660008000a00 */
[----:B------:R-:W-:-:S05]  /*00f0*/  IMAD.WIDE R18, R3, 0x4, R18 ;  /* 0x0000000403127825 */ /* 0x000fca00078e0212 */
[----:B0-----:R0:W5:Y:S04]  /*0100*/  LDG.E R22, desc[UR6][R18.64] ;  /* 0x0000000612167981 */ /* 0x001168000c1e1900 */
[----:B------:R0:W5:Y:S04]  /*0110*/  LDG.E R25, desc[UR6][R18.64+0x4] ;  /* 0x0000040612197981 */ /* 0x000168000c1e1900 */
[----:B------:R0:W5:Y:S01]  /*0120*/  LDG.E R23, desc[UR6][R18.64+0x8] ;  /* 0x0000080612177981 */ /* 0x000162000c1e1900 */
[----:B-1----:R-:W-:Y:S01]  /*0130*/  UIADD3 UR4, UP0, UPT, UR4, 0x10, URZ ;  /* 0x0000001004047890 */ /* 0x002fe2000ff1e0ff */
[----:B------:R-:W-:Y:S01]  /*0140*/  IADD3 R17, PT, PT, -R17, RZ, RZ ;  /* 0x000000ff11117210 */ /* 0x000fe20007ffe1ff */
[----:B------:R-:W-:-:S02]  /*0150*/  HFMA2 R9, -RZ, RZ, 0, 0 ;  /* 0x00000000ff097431 */ /* 0x000fc400000001ff */
[----:B------:R-:W-:Y:S01]  /*0160*/  UIADD3.X UR5, UPT, UPT, URZ, UR5, URZ, UP0, !UPT ;  /* 0x00000005ff057290 */ /* 0x000fe200087fe4ff */
[----:B------:R-:W-:Y:S02]  /*0170*/  MOV R8, R17 ;  /* 0x0000001100087202 */ /* 0x000fe40000000f00 */
[----:B------:R-:W-:-:S03]  /*0180*/  MOV R4, UR4 ;  /* 0x0000000400047c02 */ /* 0x000fc60008000f00 */
[----:B0-----:R-:W-:-:S07]  /*0190*/  MOV R5, UR5 ;  /* 0x0000000500057c02 */ /* 0x001fce0008000f00 */
.L_x_6:
[----:B------:R-:W2:Y:S04]  /*01a0*/  LDG.E R7, desc[UR6][R4.64+0x8] ;  /* 0x0000080604077981 */ /* 0x000ea8000c1e1900 */
[----:B------:R-:W2:Y:S04]  /*01b0*/  LDG.E R6, desc[UR6][R4.64+0x10] ;  /* 0x0000100604067981 */ /* 0x000ea8000c1e1900 */
[----:B------:R-:W3:Y:S04]  /*01c0*/  LDG.E R3, desc[UR6][R4.64+0xc] ;  /* 0x00000c0604037981 */ /* 0x000ee8000c1e1900 */
[----:B------:R-:W4:Y:S04]  /*01d0*/  LDG.E R10, desc[UR6][R4.64] ;  /* 0x00000006040a7981 */ /* 0x000f28000c1e1900 */
[----:B------:R-:W4:Y:S04]  /*01e0*/  LDG.E R11, desc[UR6][R4.64+-0x4] ;  /* 0xfffffc06040b7981 */ /* 0x000f28000c1e1900 */
[----:B------:R-:W4:Y:S01]  /*01f0*/  LDG.E R12, desc[UR6][R4.64+0x4] ;  /* 0x00000406040c7981 */ /* 0x000f22000c1e1900 */
[----:B------:R-:W-:-:S02]  /*0200*/  IADD3 R8, PT, PT, R8, 0x1, RZ ;  /* 0x0000000108087810 */ /* 0x000fc40007ffe0ff */
[----:B------:R-:W-:Y:S02]  /*0210*/  MOV R2, RZ ;  /* 0x000000ff00027202 */ /* 0x000fe40000000f00 */
[----:B------:R-:W-:Y:S01]  /*0220*/  ISETP.NE.AND P1, PT, R8, RZ, PT ;  /* 0x000000ff0800720c */ /* 0x000fe20003f25270 */
[--C-:B--2---:R-:W-:Y:S01]  /*0230*/  FADD R24, R7, -R6.reuse ;  /* 0x8000000607187221 */ /* 0x104fe20000000000 */
[----:B---3--:R-:W-:Y:S01]  /*0240*/  FADD R20, -R3, R6 ;  /* 0x0000000603147221 */ /* 0x008fe20000000100 */
[----:B------:R-:W-:Y:S02]  /*0250*/  FADD R26, -R7, R3 ;  /* 0x00000003071a7221 */ /* 0x000fe40000000100 */
[----:B----4-:R-:W-:-:S04]  /*0260*/  FMUL R0, R10, R24 ;  /* 0x000000180a007220 */ /* 0x010fc80000400000 */
[----:B------:R-:W-:-:S04]  /*0270*/  FFMA R13, R11, R20, R0 ;  /* 0x000000140b0d7223 */ /* 0x000fc80000000000 */
[----:B------:R-:W-:-:S05]  /*0280*/  FFMA R0, R12, R26, R13 ;  /* 0x0000001a0c007223 */ /* 0x000fca000000000d */
[----:B------:R-:W-:-:S13]  /*0290*/  FSETP.GEU.AND P0, PT, |R0|, 1.0000000116860974231e-07, PT ;  /* 0x33d6bf950000780b */ /* 0x000fda0003f0e200 */
[----:B------:R-:W-:Y:S05]  /*02a0*/  @!P0 BRA `(.L_x_0) ;  /* 0x0000000400048947 */ /* 0x000fea0003800000 */
[----:B------:R-:W2:Y:S04]  /*02b0*/  LDG.E R13, desc[UR6][R4.64+-0x10] ;  /* 0xfffff006040d7981 */ /* 0x000ea8000c1e1900 */
[----:B------:R-:W3:Y:S04]  /*02c0*/  LDG.E R16, desc[UR6][R4.64+-0xc] ;  /* 0xfffff40604107981 */ /* 0x000ee8000c1e1900 */
[----:B------:R-:W4:Y:S01]  /*02d0*/  LDG.E R14, desc[UR6][R4.64+-0x8] ;  /* 0xfffff806040e7981 */ /* 0x000f22000c1e1900 */
[----:B------:R-:W-:Y:S01]  /*02e0*/  FSETP.GT.AND P0, PT, R0, 1.0000000116860974231e-07, PT ;  /* 0x33d6bf950000780b */ /* 0x000fe20003f04000 */
[----:B------:R-:W-:Y:S01]  /*02f0*/  BSSY.RECONVERGENT B0, `(.L_x_0) ;  /* 0x000003c000007945 */ /* 0x000fe20003800200 */
[----:B--2--5:R-:W-:Y:S01]  /*0300*/  FADD R13, R22, -R13 ;  /* 0x8000000d160d7221 */ /* 0x024fe20000000000 */
[----:B---3--:R-:W-:-:S03]  /*0310*/  FADD R16, R25, -R16 ;  /* 0x8000001019107221 */ /* 0x008fc60000000000 */
[----:B------:R-:W-:Y:S01]  /*0320*/  FMUL R15, R20, R13 ;  /* 0x0000000d140f7220 */ /* 0x000fe20000400000 */
[----:B----4-:R-:W-:-:S03]  /*0330*/  FADD R29, R23, -R14 ;  /* 0x8000000e171d7221 */ /* 0x010fc60000000000 */
[----:B------:R-:W-:-:S04]  /*0340*/  FFMA R15, R24, R16, R15 ;  /* 0x00000010180f7223 */ /* 0x000fc8000000000f */
[----:B------:R-:W-:Y:S01]  /*0350*/  FFMA R15, R26, R29, R15 ;  /* 0x0000001d1a0f7223 */ /* 0x000fe2000000000f */
[----:B------:R-:W-:Y:S06]  /*0360*/  @!P0 BRA `(.L_x_1) ;  /* 0x0000000000448947 */ /* 0x000fec0003800000 */
[----:B------:R-:W-:-:S04]  /*0370*/  FSETP.GT.AND P0, PT, R15, R0, PT ;  /* 0x000000000f00720b */ /* 0x000fc80003f04000 */
[----:B------:R-:W-:-:S13]  /*0380*/  FSETP.LT.OR P0, PT, R15, RZ, P0 ;  /* 0x000000ff0f00720b */ /* 0x000fda0000701400 */
[----:B------:R-:W-:Y:S05]  /*0390*/  @P0 BRA `(.L_x_2) ;  /* 0x0000000000c40947 */ /* 0x000fea0003800000 */
[----:B------:R-:W-:Y:S01]  /*03a0*/  FMUL R21, R10, R29 ;  /* 0x0000001d0a157220 */ /* 0x000fe20000400000 */
[C---:B------:R-:W-:Y:S01]  /*03b0*/  FMUL R14, R12.reuse, R13 ;  /* 0x0000000d0c0e7220 */ /* 0x040fe20000400000 */
[CC--:B------:R-:W-:Y:S02]  /*03c0*/  FMUL R27, R11.reuse, R16.reuse ;  /* 0x000000100b1b7220 */ /* 0x0c0fe40000400000 */
[----:B------:R-:W-:Y:S01]  /*03d0*/  FFMA R21, R12, R16, -R21 ;  /* 0x000000100c157223 */ /* 0x000fe20000000815 */
[----:B------:R-:W-:Y:S01]  /*03e0*/  FFMA R12, R11, R29, -R14 ;  /* 0x0000001d0b0c7223 */ /* 0x000fe2000000080e */
[----:B------:R-:W-:-:S03]  /*03f0*/  FFMA R11, R10, R13, -R27 ;  /* 0x0000000d0a0b7223 */ /* 0x000fc6000000081b */
[----:B------:R-:W-:-:S04]  /*0400*/  FADD R10, R21, R12 ;  /* 0x0000000c150a7221 */ /* 0x000fc80000000000 */
[----:B------:R-:W-:-:S04]  /*0410*/  FADD R14, R11, R10 ;  /* 0x0000000a0b0e7221 */ /* 0x000fc80000000000 */
[----:B------:R-:W-:-:S05]  /*0420*/  FADD R15, R15, R14 ;  /* 0x0000000e0f0f7221 */ /* 0x000fca0000000000 */
[----:B------:R-:W-:-:S04]  /*0430*/  FSETP.GT.AND P0, PT, R15, R0, PT ;  /* 0x000000000f00720b */ /* 0x000fc80003f04000 */
[----:B------:R-:W-:-:S13]  /*0440*/  FSETP.LT.OR P0, PT, R11, -R10, P0 ;  /* 0x8000000a0b00720b */ /* 0x000fda0000701400 */
[----:B------:R-:W-:Y:S05]  /*0450*/  @P0 BRA `(.L_x_2) ;  /* 0x0000000000940947 */ /* 0x000fea0003800000 */
[----:B------:R-:W-:Y:S01]  /*0460*/  MOV R10, R21 ;  /* 0x00000015000a7202 */ /* 0x000fe20000000f00 */
[----:B------:R-:W-:Y:S06]  /*0470*/  BRA `(.L_x_3) ;  /* 0x0000000000407947 */ /* 0x000fec0003800000 */
.L_x_1:
[----:B------:R-:W-:-:S04]  /*0480*/  FSETP.GEU.AND P0, PT, R15, R0, PT ;  /* 0x000000000f00720b */ /* 0x000fc80003f0e000 */
[----:B------:R-:W-:-:S13]  /*0490*/  FSETP.GT.OR P0, PT, R15, RZ, !P0 ;  /* 0x000000ff0f00720b */ /* 0x000fda0004704400 */
        /* <DEDUP_REMOVED lines=10> */
[----:B------:R-:W-:-:S04]  /*0540*/  FSETP.GEU.AND P0, PT, R15, R0, PT ;  /* 0x000000000f00720b */ /* 0x000fc80003f0e000 */
[----:B------:R-:W-:-:S13]  /*0550*/  FSETP.GT.OR P0, PT, R11, -R10, !P0 ;  /* 0x8000000a0b00720b */ /* 0x000fda0004704400 */
[----:B------:R-:W-:Y:S05]  /*0560*/  @P0 BRA `(.L_x_2) ;  /* 0x0000000000500947 */ /* 0x000fea0003800000 */
[----:B------:R-:W-:-:S07]  /*0570*/  MOV R10, R21 ;  /* 0x00000015000a7202 */ /* 0x000fce0000000f00 */
.L_x_3:
[----:B------:R-:W-:-:S04]  /*0580*/  IADD3 R2, PT, PT, R0, 0x1800000, RZ ;  /* 0x0180000000027810 */ /* 0x000fc80007ffe0ff */
[----:B------:R-:W-:-:S04]  /*0590*/  LOP3.LUT R2, R2, 0x7f800000, RZ, 0xc0, !PT ;  /* 0x7f80000002027812 */ /* 0x000fc800078ec0ff */
[----:B------:R-:W-:-:S13]  /*05a0*/  ISETP.GT.U32.AND P0, PT, R2, 0x1ffffff, PT ;  /* 0x01ffffff0200780c */ /* 0x000fda0003f04070 */
[----:B------:R-:W-:Y:S05]  /*05b0*/  @P0 BRA `(.L_x_4) ;  /* 0x0000000000100947 */ /* 0x000fea0003800000 */
[----:B------:R-:W-:-:S07]  /*05c0*/  MOV R14, 0x5e0 ;  /* 0x000005e0000e7802 */ /* 0x000fce0000000f00 */
[----:B------:R-:W-:Y:S05]  /*05d0*/  CALL.REL.NOINC `($__internal_0_$__cuda_sm20_rcp_rn_f32_slowpath) ;  /* 0x0000000c00907944 */ /* 0x000fea0003c00000 */
[----:B------:R-:W-:Y:S01]  /*05e0*/  MOV R2, R13 ;  /* 0x0000000d00027202 */ /* 0x000fe20000000f00 */
[----:B------:R-:W-:Y:S06]  /*05f0*/  BRA `(.L_x_5) ;  /* 0x0000000000107947 */ /* 0x000fec0003800000 */
.L_x_4:
[----:B------:R-:W0:Y:S02]  /*0600*/  MUFU.RCP R13, R0 ;  /* 0x00000000000d7308 */ /* 0x000e240000001000 */
[----:B0-----:R-:W-:-:S04]  /*0610*/  FFMA R2, R0, R13, -1 ;  /* 0xbf80000000027423 */ /* 0x001fc8000000000d */
[----:B------:R-:W-:-:S04]  /*0620*/  FADD.FTZ R2, -R2, -RZ ;  /* 0x800000ff02027221 */ /* 0x000fc80000010100 */
[----:B------:R-:W-:-:S07]  /*0630*/  FFMA R2, R13, R2, R13 ;  /* 0x000000020d027223 */ /* 0x000fce000000000d */
.L_x_5:
[----:B------:R-:W-:-:S04]  /*0640*/  FMUL R12, R3, R12 ;  /* 0x0000000c030c7220 */ /* 0x000fc80000400000 */
[----:B------:R-:W-:-:S04]  /*0650*/  FFMA R7, R7, R10, R12 ;  /* 0x0000000a07077223 */ /* 0x000fc8000000000c */
[----:B------:R-:W-:-:S04]  /*0660*/  FFMA R7, R6, R11, R7 ;  /* 0x0000000b06077223 */ /* 0x000fc80000000007 */
[----:B------:R-:W-:-:S05]  /*0670*/  FMUL R2, R7, R2 ;  /* 0x0000000207027220 */ /* 0x000fca0000400000 */
[----:B------:R-:W-:-:S04]  /*0680*/  FSETP.GT.AND P0, PT, R2, 0.99999988079071044922, PT ;  /* 0x3f7ffffe0200780b */ /* 0x000fc80003f04000 */
[----:B------:R-:W-:-:S04]  /*0690*/  FSETP.GEU.AND P0, PT, R2, 1.0000000116860974231e-07, !P0 ;  /* 0x33d6bf950200780b */ /* 0x000fc8000470e000 */
[----:B------:R-:W-:-:S09]  /*06a0*/  SEL R2, RZ, 0x1, !P0 ;  /* 0x00000001ff027807 */ /* 0x000fd20004000000 */
.L_x_2:
[----:B------:R-:W-:Y:S05]  /*06b0*/  BSYNC.RECONVERGENT B0 ;  /* 0x0000000000007941 */ /* 0x000fea0003800200 */
.L_x_0:
[----:B------:R-:W-:Y:S02]  /*06c0*/  IADD3 R4, P0, PT, R4, 0x24, RZ ;  /* 0x0000002404047810 */ /* 0x000fe40007f1e0ff */
[----:B------:R-:W-:-:S03]  /*06d0*/  IADD3 R9, PT, PT, R2, R9, RZ ;  /* 0x0000000902097210 */ /* 0x000fc60007ffe0ff */
[----:B------:R-:W-:Y:S01]  /*06e0*/  IMAD.X R5, RZ, RZ, R5, P0 ;  /* 0x000000ffff057224 */ /* 0x000fe200000e0605 */
[----:B------:R-:W-:Y:S07]  /*06f0*/  @P1 BRA `(.L_x_6) ;  /* 0xfffffff800a81947 */ /* 0x000fee000383ffff */
[----:B------:R-:W-:-:S04]  /*0700*/  LOP3.LUT R9, R9, 0x1, RZ, 0xc0, !PT ;  /* 0x0000000109097812 */ /* 0x000fc800078ec0ff */
[----:B------:R-:W-:-:S13]  /*0710*/  ISETP.NE.U32.AND P0, PT, R9, 0x1, PT ;  /* 0x000000010900780c */ /* 0x000fda0003f05070 */
[----:B------:R-:W-:Y:S05]  /*0720*/  @P0 EXIT ;  /* 0x000000000000094d */ /* 0x000fea0003800000 */
[----:B------:R-:W0:Y:S01]  /*0730*/  LDCU.64 UR4, c[0x0][0x3a8] ;  /* 0x00007500ff0477ac */ /* 0x000e220008000a00 */
[----:B------:R-:W-:Y:S01]  /*0740*/  HFMA2 R16, -RZ, RZ, 598.5, 40320 ;  /* 0x60ad78ecff107431 */ /* 0x000fe200000001ff */
[----:B------:R-:W-:Y:S02]  /*0750*/  CS2R R14, SRZ ;  /* 0x00000000000e7805 */ /* 0x000fe4000001ff00 */
[----:B------:R-:W-:Y:S01]  /*0760*/  MOV R13, RZ ;  /* 0x000000ff000d7202 */ /* 0x000fe20000000f00 */
[----:B0-----:R-:W-:-:S04]  /*0770*/  UIADD3 UR4, UP0, UPT, UR4, 0x8, URZ ;  /* 0x0000000804047890 */ /* 0x001fc8000ff1e0ff */
[----:B------:R-:W-:Y:S02]  /*0780*/  UIADD3.X UR5, UPT, UPT, URZ, UR5, URZ, UP0, !UPT ;  /* 0x00000005ff057290 */ /* 0x000fe400087fe4ff */
[----:B------:R-:W-:-:S04]  /*0790*/  MOV R20, UR4 ;  /* 0x0000000400147c02 */ /* 0x000fc80008000f00 */
[----:B------:R-:W-:-:S07]  /*07a0*/  MOV R21, UR5 ;  /* 0x0000000500157c02 */ /* 0x000fce0008000f00 */
.L_x_22:
[----:B------:R-:W2:Y:S04]  /*07b0*/  LDG.E R0, desc[UR6][R20.64+-0x4] ;  /* 0xfffffc0614007981 */ /* 0x000ea8000c1e1900 */
[----:B------:R-:W3:Y:S04]  /*07c0*/  LDG.E R3, desc[UR6][R20.64+-0x8] ;  /* 0xfffff80614037981 */ /* 0x000ee8000c1e1900 */
[----:B------:R-:W4:Y:S01]  /*07d0*/  LDG.E R2, desc[UR6][R20.64] ;  /* 0x0000000614027981 */ /* 0x000f22000c1e1900 */
[----:B------:R-:W-:Y:S01]  /*07e0*/  IADD3 R17, PT, PT, R17, 0x1, RZ ;  /* 0x0000000111117810 */ /* 0x000fe20007ffe0ff */
[----:B------:R-:W-:Y:S03]  /*07f0*/  BSSY.RECONVERGENT B0, `(.L_x_7) ;  /* 0x0000014000007945 */ /* 0x000fe60003800200 */
[----:B------:R-:W-:Y:S01]  /*0800*/  ISETP.NE.AND P2, PT, R17, RZ, PT ;  /* 0x000000ff1100720c */ /* 0x000fe20003f45270 */
[----:B--2--5:R-:W-:Y:S01]  /*0810*/  FADD R0, -R25, R0 ;  /* 0x0000000019007221 */ /* 0x024fe20000000100 */
[----:B---3--:R-:W-:-:S03]  /*0820*/  FADD R3, -R22, R3 ;  /* 0x0000000316037221 */ /* 0x008fc60000000100 */
[----:B------:R-:W-:Y:S01]  /*0830*/  FMUL R0, R0, R0 ;  /* 0x0000000000007220 */ /* 0x000fe20000400000 */
[----:B----4-:R-:W-:-:S03]  /*0840*/  FADD R5, -R23, R2 ;  /* 0x0000000217057221 */ /* 0x010fc60000000100 */
[----:B------:R-:W-:-:S04]  /*0850*/  FFMA R0, R3, R3, R0 ;  /* 0x0000000303007223 */ /* 0x000fc80000000000 */
[----:B------:R-:W-:-:S04]  /*0860*/  FFMA R3, R5, R5, R0 ;  /* 0x0000000505037223 */ /* 0x000fc80000000000 */
[----:B------:R0:W1:Y:S01]  /*0870*/  MUFU.RSQ R2, R3 ;  /* 0x0000000300027308 */ /* 0x0000620000001400 */
[----:B------:R-:W-:-:S04]  /*0880*/  IADD3 R0, PT, PT, R3, -0xd000000, RZ ;  /* 0xf300000003007810 */ /* 0x000fc80007ffe0ff */
[----:B------:R-:W-:-:S13]  /*0890*/  ISETP.GT.U32.AND P0, PT, R0, 0x727fffff, PT ;  /* 0x727fffff0000780c */ /* 0x000fda0003f04070 */
[----:B01----:R-:W-:Y:S05]  /*08a0*/  @!P0 BRA `(.L_x_8) ;  /* 0x0000000000108947 */ /* 0x003fea0003800000 */
[----:B------:R-:W-:Y:S02]  /*08b0*/  MOV R0, R3 ;  /* 0x0000000300007202 */ /* 0x000fe40000000f00 */
[----:B------:R-:W-:-:S07]  /*08c0*/  MOV R7, 0x8e0 ;  /* 0x000008e000077802 */ /* 0x000fce0000000f00 */
[----:B------:R-:W-:Y:S05]  /*08d0*/  CALL.REL.NOINC `($__internal_1_$__cuda_sm20_sqrt_rn_f32_slowpath) ;  /* 0x0000000c00a07944 */ /* 0x000fea0003c00000 */
[----:B------:R-:W-:Y:S05]  /*08e0*/  BRA `(.L_x_9) ;  /* 0x0000000000107947 */ /* 0x000fea0003800000 */
.L_x_8:
[----:B------:R-:W-:Y:S01]  /*08f0*/  FMUL.FTZ R0, R3, R2 ;  /* 0x0000000203007220 */ /* 0x000fe20000410000 */
[----:B------:R-:W-:-:S03]  /*0900*/  FMUL.FTZ R2, R2, 0.5 ;  /* 0x3f00000002027820 */ /* 0x000fc60000410000 */
[----:B------:R-:W-:-:S04]  /*0910*/  FFMA R3, -R0, R0, R3 ;  /* 0x0000000000037223 */ /* 0x000fc80000000103 */
[----:B------:R-:W-:-:S07]  /*0920*/  FFMA R0, R3, R2, R0 ;  /* 0x0000000203007223 */ /* 0x000fce0000000000 */
.L_x_9:
[----:B------:R-:W-:Y:S05]  /*0930*/  BSYNC.RECONVERGENT B0 ;  /* 0x0000000000007941 */ /* 0x000fea0003800200 */
.L_x_7:
[----:B------:R-:W2:Y:S01]  /*0940*/  LDG.E R3, desc[UR6][R20.64+0x4] ;  /* 0x0000040614037981 */ /* 0x000ea2000c1e1900 */
[----:B------:R-:W-:Y:S01]  /*0950*/  BSSY.RECONVERGENT B0, `(.L_x_10) ;  /* 0x000008c000007945 */ /* 0x000fe20003800200 */
[----:B--2---:R-:W-:-:S05]  /*0960*/  FADD R3, -R3, R0 ;  /* 0x0000000003037221 */ /* 0x004fca0000000100 */
[----:B------:R-:W-:-:S13]  /*0970*/  FSETP.GEU.AND P0, PT, R16, R3, PT ;  /* 0x000000031000720b */ /* 0x000fda0003f0e000 */
[----:B------:R-:W-:Y:S05]  /*0980*/  @!P0 BRA `(.L_x_11) ;  /* 0x0000000800208947 */ /* 0x000fea0003800000 */
[----:B------:R-:W0:Y:S02]  /*0990*/  LDC.64 R2, c[0x0][0x380] ;  /* 0x0000e000ff027b82 */ /* 0x000e240000000a00 */
[----:B0-----:R-:W-:-:S05]  /*09a0*/  IMAD.WIDE.U32 R2, R15, 0x4, R2 ;  /* 0x000000040f027825 */ /* 0x001fca00078e0002 */
[----:B------:R-:W2:Y:S04]  /*09b0*/  LDG.E R12, desc[UR6][R2.64+0x10] ;  /* 0x00001006020c7981 */ /* 0x000ea8000c1e1900 */
[----:B------:R-:W3:Y:S04]  /*09c0*/  LDG.E R11, desc[UR6][R2.64+0x1c] ;  /* 0x00001c06020b7981 */ /* 0x000ee8000c1e1900 */
[----:B------:R-:W4:Y:S04]  /*09d0*/  LDG.E R9, desc[UR6][R2.64+0xc] ;  /* 0x00000c0602097981 */ /* 0x000f28000c1e1900 */
[----:B------:R-:W5:Y:S04]  /*09e0*/  LDG.E R10, desc[UR6][R2.64+0x18] ;  /* 0x00001806020a7981 */ /* 0x000f68000c1e1900 */
[----:B------:R-:W5:Y:S04]  /*09f0*/  LDG.E R8, desc[UR6][R2.64+0x14] ;  /* 0x0000140602087981 */ /* 0x000f68000c1e1900 */
[----:B------:R-:W5:Y:S04]  /*0a00*/  LDG.E R7, desc[UR6][R2.64+0x20] ;  /* 0x0000200602077981 */ /* 0x000f68000c1e1900 */
[----:B------:R-:W5:Y:S04]  /*0a10*/  LDG.E R6, desc[UR6][R2.64+0x4] ;  /* 0x0000040602067981 */ /* 0x000f68000c1e1900 */
[----:B------:R-:W5:Y:S04]  /*0a20*/  LDG.E R5, desc[UR6][R2.64] ;  /* 0x0000000602057981 */ /* 0x000f68000c1e1900 */
[----:B------:R0:W5:Y:S01]  /*0a30*/  LDG.E R4, desc[UR6][R2.64+0x8] ;  /* 0x0000080602047981 */ /* 0x000162000c1e1900 */
[----:B------:R-:W-:Y:S01]  /*0a40*/  BSSY.RECONVERGENT B1, `(.L_x_12) ;  /* 0x0000024000017945 */ /* 0x000fe20003800200 */
[C---:B--2---:R-:W-:Y:S01]  /*0a50*/  FMUL R0, R12.reuse, R12 ;  /* 0x0000000c0c007220 */ /* 0x044fe20000400000 */
[-C--:B---3--:R-:W-:Y:S01]  /*0a60*/  FMUL R24, R12, R11.reuse ;  /* 0x0000000b0c187220 */ /* 0x088fe20000400000 */
[----:B------:R-:W-:-:S02]  /*0a70*/  FMUL R27, R11, R11 ;  /* 0x0000000b0b1b7220 */ /* 0x000fc40000400000 */
[C---:B----4-:R-:W-:Y:S01]  /*0a80*/  FFMA R35, R9.reuse, R9, R0 ;  /* 0x0000000909237223 */ /* 0x050fe20000000000 */
[-C--:B-----5:R-:W-:Y:S01]  /*0a90*/  FFMA R37, R9, R10.reuse, R24 ;  /* 0x0000000a09257223 */ /* 0x0a0fe20000000018 */
[----:B------:R-:W-:Y:S02]  /*0aa0*/  FFMA R0, R10, R10, R27 ;  /* 0x0000000a0a007223 */ /* 0x000fe4000000001b */
[C---:B------:R-:W-:Y:S01]  /*0ab0*/  FFMA R35, R8.reuse, R8, R35 ;  /* 0x0000000808237223 */ /* 0x040fe20000000023 */
[-C--:B------:R-:W-:Y:S01]  /*0ac0*/  FFMA R37, R8, R7.reuse, R37 ;  /* 0x0000000708257223 */ /* 0x080fe20000000025 */
[----:B------:R-:W-:-:S03]  /*0ad0*/  FFMA R0, R7, R7, R0 ;  /* 0x0000000707007223 */ /* 0x000fc60000000000 */
[----:B------:R-:W-:Y:S01]  /*0ae0*/  FMUL R24, R37, R37 ;  /* 0x0000002525187220 */ /* 0x000fe20000400000 */
[----:B------:R-:W-:-:S03]  /*0af0*/  FADD R26, R25, -R6 ;  /* 0x80000006191a7221 */ /* 0x000fc60000000000 */
[----:B0-----:R-:W-:Y:S01]  /*0b00*/  FFMA R3, R35, R0, -R24 ;  /* 0x0000000023037223 */ /* 0x001fe20000000818 */
[----:B------:R-:W-:Y:S01]  /*0b10*/  FADD R2, R22, -R5 ;  /* 0x8000000516027221 */ /* 0x000fe20000000000 */
[-C--:B------:R-:W-:Y:S01]  /*0b20*/  FMUL R29, R11, R26.reuse ;  /* 0x0000001a0b1d7220 */ /* 0x080fe20000400000 */
[----:B------:R-:W-:Y:S01]  /*0b30*/  FMUL R26, R12, R26 ;  /* 0x0000001a0c1a7220 */ /* 0x000fe20000400000 */
[----:B------:R-:W-:Y:S01]  /*0b40*/  FADD R3, R3, 1.00000001335143196e-10 ;  /* 0x2edbe6ff03037421 */ /* 0x000fe20000000000 */
[----:B------:R-:W-:Y:S01]  /*0b50*/  FADD R27, R23, -R4 ;  /* 0x80000004171b7221 */ /* 0x000fe20000000000 */
[-C--:B------:R-:W-:Y:S01]  /*0b60*/  FFMA R32, R10, R2.reuse, R29 ;  /* 0x000000020a207223 */ /* 0x080fe2000000001d */
[----:B------:R-:W-:Y:S01]  /*0b70*/  FFMA R29, R9, R2, R26 ;  /* 0x00000002091d7223 */ /* 0x000fe2000000001a */
[----:B------:R-:W0:Y:S02]  /*0b80*/  MUFU.RCP R24, R3 ;  /* 0x0000000300187308 */ /* 0x000e240000001000 */
[-C--:B------:R-:W-:Y:S01]  /*0b90*/  FFMA R32, R7, R27.reuse, R32 ;  /* 0x0000001b07207223 */ /* 0x080fe20000000020 */
[----:B------:R-:W-:-:S03]  /*0ba0*/  FFMA R2, R8, R27, R29 ;  /* 0x0000001b08027223 */ /* 0x000fc6000000001d */
[----:B------:R-:W-:-:S04]  /*0bb0*/  FMUL R27, R32, R37 ;  /* 0x00000025201b7220 */ /* 0x000fc80000400000 */
[----:B------:R-:W-:-:S04]  /*0bc0*/  FFMA R0, R2, R0, -R27 ;  /* 0x0000000002007223 */ /* 0x000fc8000000081b */
[----:B------:R-:W1:Y:S01]  /*0bd0*/  FCHK P0, R0, R3 ;  /* 0x0000000300007302 */ /* 0x000e620000000000 */
[----:B0-----:R-:W-:-:S04]  /*0be0*/  FFMA R29, -R3, R24, 1 ;  /* 0x3f800000031d7423 */ /* 0x001fc80000000118 */
[----:B------:R-:W-:-:S04]  /*0bf0*/  FFMA R29, R24, R29, R24 ;  /* 0x0000001d181d7223 */ /* 0x000fc80000000018 */
[----:B------:R-:W-:-:S04]  /*0c00*/  FFMA R24, R0, R29, RZ ;  /* 0x0000001d00187223 */ /* 0x000fc800000000ff */
[----:B------:R-:W-:-:S04]  /*0c10*/  FFMA R26, -R3, R24, R0 ;  /* 0x00000018031a7223 */ /* 0x000fc80000000100 */
[----:B------:R-:W-:Y:S01]  /*0c20*/  FFMA R24, R29, R26, R24 ;  /* 0x0000001a1d187223 */ /* 0x000fe20000000018 */
[----:B-1----:R-:W-:Y:S06]  /*0c30*/  @!P0 BRA `(.L_x_13) ;  /* 0x0000000000108947 */ /* 0x002fec0003800000 */
[----:B------:R-:W-:Y:S02]  /*0c40*/  MOV R31, R3 ;  /* 0x00000003001f7202 */ /* 0x000fe40000000f00 */
[----:B------:R-:W-:-:S07]  /*0c50*/  MOV R24, 0xc70 ;  /* 0x00000c7000187802 */ /* 0x000fce0000000f00 */
[----:B------:R-:W-:Y:S05]  /*0c60*/  CALL.REL.NOINC `($__internal_2_$__cuda_sm3x_div_rn_noftz_f32_slowpath) ;  /* 0x0000000c00187944 */ /* 0x000fea0003c00000 */
[----:B------:R-:W-:-:S07]  /*0c70*/  MOV R24, R0 ;  /* 0x0000000000187202 */ /* 0x000fce0000000f00 */
.L_x_13:
[----:B------:R-:W-:Y:S05]  /*0c80*/  BSYNC.RECONVERGENT B1 ;  /* 0x0000000000017941 */ /* 0x000fea0003800200 */
.L_x_12:
[----:B------:R-:W0:Y:S01]  /*0c90*/  MUFU.RCP R0, R3 ;  /* 0x0000000300007308 */ /* 0x000e220000001000 */
[----:B------:R-:W-:Y:S01]  /*0ca0*/  FMUL R37, R2, R37 ;  /* 0x0000002502257220 */ /* 0x000fe20000400000 */
[----:B------:R-:W-:Y:S01]  /*0cb0*/  BSSY.RECONVERGENT B1, `(.L_x_14) ;  /* 0x000000e000017945 */ /* 0x000fe20003800200 */
[----:B------:R-:W-:Y:S02]  /*0cc0*/  FADD.SAT R2, RZ, R24 ;  /* 0x00000018ff027221 */ /* 0x000fe40000002000 */
        /* <DEDUP_REMOVED lines=8> */
[----:B------:R-:W-:Y:S01]  /*0d50*/  MOV R0, R32 ;  /* 0x0000002000007202 */ /* 0x000fe20000000f00 */
[----:B------:R-:W-:Y:S01]  /*0d60*/  IMAD.MOV.U32 R31, RZ, RZ, R3 ;  /* 0x000000ffff1f7224 */ /* 0x000fe200078e0003 */
[----:B------:R-:W-:-:S07]  /*0d70*/  MOV R24, 0xd90 ;  /* 0x00000d9000187802 */ /* 0x000fce0000000f00 */
[----:B------:R-:W-:Y:S05]  /*0d80*/  CALL.REL.NOINC `($__internal_2_$__cuda_sm3x_div_rn_noftz_f32_slowpath) ;  /* 0x0000000800d07944 */ /* 0x000fea0003c00000 */
.L_x_15:
[----:B------:R-:W-:Y:S05]  /*0d90*/  BSYNC.RECONVERGENT B1 ;  /* 0x0000000000017941 */ /* 0x000fea0003800200 */
.L_x_14:
[----:B------:R-:W-:Y:S01]  /*0da0*/  FADD.SAT R3, RZ, R0 ;  /* 0x00000000ff037221 */ /* 0x000fe20000002000 */
[----:B------:R-:W-:Y:S01]  /*0db0*/  FADD R0, -R2, 1 ;  /* 0x3f80000002007421 */ /* 0x000fe20000000100 */
[----:B------:R-:W-:Y:S03]  /*0dc0*/  BSSY.RECONVERGENT B1, `(.L_x_16) ;  /* 0x0000010000017945 */ /* 0x000fe60003800200 */
[----:B------:R-:W-:-:S04]  /*0dd0*/  FADD.SAT R0, -R3, R0 ;  /* 0x0000000003007221 */ /* 0x000fc80000002100 */
[----:B------:R-:W-:-:S04]  /*0de0*/  FADD R32, R2, R0 ;  /* 0x0000000002207221 */ /* 0x000fc80000000000 */
[----:B------:R-:W-:-:S04]  /*0df0*/  FADD R32, R3, R32 ;  /* 0x0000002003207221 */ /* 0x000fc80000000000 */
[----:B------:R-:W0:Y:S08]  /*0e00*/  MUFU.RCP R27, R32 ;  /* 0x00000020001b7308 */ /* 0x000e300000001000 */
        /* <DEDUP_REMOVED lines=11> */
.L_x_17:
[----:B------:R-:W-:Y:S05]  /*0ec0*/  BSYNC.RECONVERGENT B1 ;  /* 0x0000000000017941 */ /* 0x000fea0003800200 */
.L_x_16:
[----:B------:R-:W0:Y:S01]  /*0ed0*/  MUFU.RCP R27, R32 ;  /* 0x00000020001b7308 */ /* 0x000e220000001000 */
[----:B------:R-:W-:Y:S01]  /*0ee0*/  BSSY.RECONVERGENT B1, `(.L_x_18) ;  /* 0x000000f000017945 */ /* 0x000fe20003800200 */
[----:B------:R-:W-:Y:S01]  /*0ef0*/  FADD R9, R5, R9 ;  /* 0x0000000905097221 */ /* 0x000fe20000000000 */
[----:B------:R-:W-:Y:S01]  /*0f00*/  FADD R12, R6, R12 ;  /* 0x0000000c060c7221 */ /* 0x000fe20000000000 */
[----:B------:R-:W-:-:S04]  /*0f10*/  FADD R8, R4, R8 ;  /* 0x0000000804087221 */ /* 0x000fc80000000000 */
        /* <DEDUP_REMOVED lines=8> */
[----:B------:R-:W-:Y:S02]  /*0fa0*/  MOV R31, R32 ;  /* 0x00000020001f7202 */ /* 0x000fe40000000f00 */
[----:B------:R-:W-:-:S07]  /*0fb0*/  MOV R24, 0xfd0 ;  /* 0x00000fd000187802 */ /* 0x000fce0000000f00 */
[----:B------:R-:W-:Y:S05]  /*0fc0*/  CALL.REL.NOINC `($__internal_2_$__cuda_sm3x_div_rn_noftz_f32_slowpath) ;  /* 0x0000000800407944 */ /* 0x000fea0003c00000 */
.L_x_19:
[----:B------:R-:W-:Y:S05]  /*0fd0*/  BSYNC.RECONVERGENT B1 ;  /* 0x0000000000017941 */ /* 0x000fea0003800200 */
.L_x_18:
[----:B------:R-:W0:Y:S01]  /*0fe0*/  MUFU.RCP R27, R32 ;  /* 0x00000020001b7308 */ /* 0x000e220000001000 */
[----:B------:R-:W-:Y:S01]  /*0ff0*/  BSSY.RECONVERGENT B1, `(.L_x_20) ;  /* 0x0000012000017945 */ /* 0x000fe20003800200 */
[----:B------:R-:W-:Y:S01]  /*1000*/  FMUL R37, R8, R0 ;  /* 0x0000000008257220 */ /* 0x000fe20000400000 */
[----:B------:R-:W-:Y:S01]  /*1010*/  FADD R10, R5, R10 ;  /* 0x0000000a050a7221 */ /* 0x000fe20000000000 */
[----:B------:R-:W-:Y:S01]  /*1020*/  FADD R11, R6, R11 ;  /* 0x0000000b060b7221 */ /* 0x000fe20000000000 */
[----:B------:R-:W-:-:S03]  /*1030*/  FADD R7, R4, R7 ;  /* 0x0000000704077221 */ /* 0x000fc60000000000 */
[----:B------:R-:W1:Y:S01]  /*1040*/  FCHK P0, R3, R32 ;  /* 0x0000002003007302 */ /* 0x000e620000000000 */
[----:B0-----:R-:W-:-:S04]  /*1050*/  FFMA R2, -R32, R27, 1 ;  /* 0x3f80000020027423 */ /* 0x001fc8000000011b */
[----:B------:R-:W-:Y:S01]  /*1060*/  FFMA R29, R27, R2, R27 ;  /* 0x000000021b1d7223 */ /* 0x000fe2000000001b */
[-C--:B------:R-:W-:Y:S01]  /*1070*/  FMUL R2, R9, R0.reuse ;  /* 0x0000000009027220 */ /* 0x080fe20000400000 */
[----:B------:R-:W-:Y:S02]  /*1080*/  FMUL R9, R12, R0 ;  /* 0x000000000c097220 */ /* 0x000fe40000400000 */
        /* <DEDUP_REMOVED lines=8> */
.L_x_21:
[----:B------:R-:W-:Y:S05]  /*1110*/  BSYNC.RECONVERGENT B1 ;  /* 0x0000000000017941 */ /* 0x000fea0003800200 */
.L_x_20:
[-C--:B------:R-:W-:Y:S01]  /*1120*/  FFMA R6, R6, R35.reuse, R9 ;  /* 0x0000002306067223 */ /* 0x080fe20000000009 */
[-C--:B------:R-:W-:Y:S01]  /*1130*/  FFMA R5, R5, R35.reuse, R2 ;  /* 0x0000002305057223 */ /* 0x080fe20000000002 */
[----:B------:R-:W-:Y:S02]  /*1140*/  FFMA R4, R4, R35, R37 ;  /* 0x0000002304047223 */ /* 0x000fe40000000025 */
[-C--:B------:R-:W-:Y:S01]  /*1150*/  FFMA R6, R11, R0.reuse, R6 ;  /* 0x000000000b067223 */ /* 0x080fe20000000006 */
[-C--:B------:R-:W-:Y:S01]  /*1160*/  FFMA R5, R10, R0.reuse, R5 ;  /* 0x000000000a057223 */ /* 0x080fe20000000005 */
[----:B------:R-:W-:Y:S02]  /*1170*/  FFMA R4, R7, R0, R4 ;  /* 0x0000000007047223 */ /* 0x000fe40000000004 */
[----:B------:R-:W-:Y:S01]  /*1180*/  FADD R6, -R25, R6 ;  /* 0x0000000619067221 */ /* 0x000fe20000000100 */
[----:B------:R-:W-:Y:S01]  /*1190*/  FADD R5, -R22, R5 ;  /* 0x0000000516057221 */ /* 0x000fe20000000100 */
[----:B------:R-:W-:-:S02]  /*11a0*/  FADD R3, -R23, R4 ;  /* 0x0000000417037221 */ /* 0x000fc40000000100 */
[----:B------:R-:W-:-:S04]  /*11b0*/  FMUL R6, R6, R6 ;  /* 0x0000000606067220 */ /* 0x000fc80000400000 */
[----:B------:R-:W-:-:S04]  /*11c0*/  FFMA R6, R5, R5, R6 ;  /* 0x0000000505067223 */ /* 0x000fc80000000006 */
[----:B------:R-:W-:-:S05]  /*11d0*/  FFMA R3, R3, R3, R6 ;  /* 0x0000000303037223 */ /* 0x000fca0000000006 */
[----:B------:R-:W-:-:S04]  /*11e0*/  FSETP.GEU.AND P0, PT, R3, R16, PT ;  /* 0x000000100300720b */ /* 0x000fc80003f0e000 */
[----:B------:R-:W-:Y:S02]  /*11f0*/  FSEL R16, R3, R16, !P0 ;  /* 0x0000001003107208 */ /* 0x000fe40004000000 */
[----:B------:R-:W-:-:S07]  /*1200*/  SEL R13, R14, R13, !P0 ;  /* 0x0000000d0e0d7207 */ /* 0x000fce0004000000 */
.L_x_11:
[----:B------:R-:W-:Y:S05]  /*1210*/  BSYNC.RECONVERGENT B0 ;  /* 0x0000000000007941 */ /* 0x000fea0003800200 */
.L_x_10:
[----:B------:R-:W-:Y:S02]  /*1220*/  IADD3 R20, P0, PT, R20, 0x10, RZ ;  /* 0x0000001014147810 */ /* 0x000fe40007f1e0ff */
[----:B------:R-:W-:Y:S02]  /*1230*/  IADD3 R14, PT, PT, R14, 0x1, RZ ;  /* 0x000000010e0e7810 */ /* 0x000fe40007ffe0ff */
[----:B------:R-:W-:Y:S02]  /*1240*/  IADD3 R15, PT, PT, R15, 0x9, RZ ;  /* 0x000000090f0f7810 */ /* 0x000fe40007ffe0ff */
[----:B------:R-:W-:Y:S01]  /*1250*/  IADD3.X R21, PT, PT, RZ, R21, RZ, P0, !PT ;  /* 0x00000015ff157210 */ /* 0x000fe200007fe4ff */
[----:B------:R-:W-:Y:S06]  /*1260*/  @P2 BRA `(.L_x_22) ;  /* 0xfffffff400502947 */ /* 0x000fec000383ffff */
[----:B------:R-:W0:Y:S01]  /*1270*/  LDC.64 R2, c[0x0][0x3a0] ;  /* 0x0000e800ff027b82 */ /* 0x000e220000000a00 */
[----:B------:R-:W-:-:S04]  /*1280*/  IMAD R13, R13, 0x3, RZ ;  /* 0x000000030d0d7824 */ /* 0x000fc800078e02ff */
[----:B0-----:R-:W-:-:S05]  /*1290*/  IMAD.WIDE R2, R13, 0x4, R2 ;  /* 0x000000040d027825 */ /* 0x001fca00078e0202 */
[----:B------:R0:W5:Y:S04]  /*12a0*/  LDG.E R9, desc[UR6][R2.64] ;  /* 0x0000000602097981 */ /* 0x000168000c1e1900 */
[----:B------:R0:W5:Y:S04]  /*12b0*/  LDG.E R8, desc[UR6][R2.64+0x4] ;  /* 0x0000040602087981 */ /* 0x000168000c1e1900 */
[----:B------:R0:W5:Y:S01]  /*12c0*/  LDG.E R10, desc[UR6][R2.64+0x8] ;  /* 0x00000806020a7981 */ /* 0x000162000c1e1900 */
[----:B------:R-:W-:Y:S01]  /*12d0*/  IADD3 R0, PT, PT, R16, -0xd000000, RZ ;  /* 0xf300000010007810 */ /* 0x000fe20007ffe0ff */
[----:B------:R0:W1:Y:S01]  /*12e0*/  MUFU.RSQ R5, R16 ;  /* 0x0000001000057308 */ /* 0x0000620000001400 */
[----:B------:R-:W-:Y:S02]  /*12f0*/  BSSY.RECONVERGENT B0, `(.L_x_23) ;  /* 0x000000b000007945 */ /* 0x000fe40003800200 */
[----:B------:R-:W-:-:S13]  /*1300*/  ISETP.GT.U32.AND P0, PT, R0, 0x727fffff, PT ;  /* 0x727fffff0000780c */ /* 0x000fda0003f04070 */
[----:B0-----:R-:W-:Y:S05]  /*1310*/  @!P0 BRA `(.L_x_24) ;  /* 0x0000000000108947 */ /* 0x001fea0003800000 */
[----:B------:R-:W-:Y:S01]  /*1320*/  IMAD.MOV.U32 R0, RZ, RZ, R16 ;  /* 0x000000ffff007224 */ /* 0x000fe200078e0010 */
[----:B------:R-:W-:-:S07]  /*1330*/  MOV R7, 0x1350 ;  /* 0x0000135000077802 */ /* 0x000fce0000000f00 */
[----:B-1---5:R-:W-:Y:S05]  /*1340*/  CALL.REL.NOINC `($__internal_1_$__cuda_sm20_sqrt_rn_f32_slowpath) ;  /* 0x0000000400047944 */ /* 0x022fea0003c00000 */
[----:B------:R-:W-:Y:S05]  /*1350*/  BRA `(.L_x_25) ;  /* 0x0000000000107947 */ /* 0x000fea0003800000 */
.L_x_24:
[----:B-1----:R-:W-:Y:S01]  /*1360*/  FMUL.FTZ R3, R16, R5 ;  /* 0x0000000510037220 */ /* 0x002fe20000410000 */
[----:B------:R-:W-:-:S03]  /*1370*/  FMUL.FTZ R2, R5, 0.5 ;  /* 0x3f00000005027820 */ /* 0x000fc60000410000 */
[----:B------:R-:W-:-:S04]  /*1380*/  FFMA R0, -R3, R3, R16 ;  /* 0x0000000303007223 */ /* 0x000fc80000000110 */
[----:B------:R-:W-:-:S07]  /*1390*/  FFMA R0, R0, R2, R3 ;  /* 0x0000000200007223 */ /* 0x000fce0000000003 */
.L_x_25:
[----:B------:R-:W-:Y:S05]  /*13a0*/  BSYNC.RECONVERGENT B0 ;  /* 0x0000000000007941 */ /* 0x000fea0003800200 */
.L_x_23:
[-C--:B-----5:R-:W-:Y:S01]  /*13b0*/  FFMA R3, R9, R0.reuse, R22 ;  /* 0x0000000009037223 */ /* 0x0a0fe20000000016 */
[-C--:B------:R-:W-:Y:S01]  /*13c0*/  FFMA R25, R8, R0.reuse, R25 ;  /* 0x0000000008197223 */ /* 0x080fe20000000019 */
[----:B------:R-:W-:-:S03]  /*13d0*/  FFMA R23, R10, R0, R23 ;  /* 0x000000000a177223 */ /* 0x000fc60000000017 */
[----:B------:R-:W-:Y:S04]  /*13e0*/  STG.E desc[UR6][R18.64], R3 ;  /* 0x0000000312007986 */ /* 0x000fe8000c101906 */
[----:B------:R-:W-:Y:S04]  /*13f0*/  STG.E desc[UR6][R18.64+0x4], R25 ;  /* 0x0000041912007986 */ /* 0x000fe8000c101906 */
[----:B------:R-:W-:Y:S01]  /*1400*/  STG.E desc[UR6][R18.64+0x8], R23 ;  /* 0x0000081712007986 */ /* 0x000fe2000c101906 */
[----:B------:R-:W-:Y:S05]  /*1410*/  EXIT ;  /* 0x000000000000794d */ /* 0x000fea0003800000 */
        .weak           $__internal_0_$__cuda_sm20_rcp_rn_f32_slowpath
        .type           $__internal_0_$__cuda_sm20_rcp_rn_f32_slowpath,@function
        .size           $__internal_0_$__cuda_sm20_rcp_rn_f32_slowpath,($__internal_1_$__cuda_sm20_sqrt_rn_f32_slowpath - $__internal_0_$__cuda_sm20_rcp_rn_f32_slowpath)
$__internal_0_$__cuda_sm20_rcp_rn_f32_slowpath:
[----:B------:R-:W-:Y:S01]  /*1420*/  SHF.L.U32 R2, R0, 0x1, RZ ;  /* 0x0000000100027819 */ /* 0x000fe200000006ff */
[----:B------:R-:W-:Y:S03]  /*1430*/  BSSY.RECONVERGENT B1, `(.L_x_26) ;  /* 0x0000030000017945 */ /* 0x000fe60003800200 */
[----:B------:R-:W-:-:S04]  /*1440*/  SHF.R.U32.HI R2, RZ, 0x18, R2 ;  /* 0x00000018ff027819 */ /* 0x000fc80000011602 */
[----:B------:R-:W-:-:S13]  /*1450*/  ISETP.NE.U32.AND P0, PT, R2, RZ, PT ;  /* 0x000000ff0200720c */ /* 0x000fda0003f05070 */
[----:B------:R-:W-:Y:S05]  /*1460*/  @P0 BRA `(.L_x_27) ;  /* 0x0000000000280947 */ /* 0x000fea0003800000 */
[----:B------:R-:W-:-:S04]  /*1470*/  SHF.L.U32 R2, R0, 0x1, RZ ;  /* 0x0000000100027819 */ /* 0x000fc800000006ff */
[----:B------:R-:W-:-:S13]  /*1480*/  ISETP.NE.AND P0, PT, R2, RZ, PT ;  /* 0x000000ff0200720c */ /* 0x000fda0003f05270 */
[----:B------:R-:W-:Y:S01]  /*1490*/  @P0 FFMA R15, R0, 1.84467440737095516160e+19, RZ ;  /* 0x5f800000000f0823 */ /* 0x000fe200000000ff */
[----:B------:R-:W-:Y:S08]  /*14a0*/  @!P0 MUFU.RCP R13, R0 ;  /* 0x00000000000d8308 */ /* 0x000ff00000001000 */
[----:B------:R-:W0:Y:S02]  /*14b0*/  @P0 MUFU.RCP R2, R15 ;  /* 0x0000000f00020308 */ /* 0x000e240000001000 */
[----:B0-----:R-:W-:-:S04]  /*14c0*/  @P0 FFMA R16, R15, R2, -1 ;  /* 0xbf8000000f100423 */ /* 0x001fc80000000002 */
[----:B------:R-:W-:-:S04]  /*14d0*/  @P0 FADD.FTZ R21, -R16, -RZ ;  /* 0x800000ff10150221 */ /* 0x000fc80000010100 */
[----:B------:R-:W-:-:S04]  /*14e0*/  @P0 FFMA R2, R2, R21, R2 ;  /* 0x0000001502020223 */ /* 0x000fc80000000002 */
[----:B------:R-:W-:Y:S01]  /*14f0*/  @P0 FFMA R13, R2, 1.84467440737095516160e+19, RZ ;  /* 0x5f800000020d0823 */ /* 0x000fe200000000ff */
[----:B------:R-:W-:Y:S06]  /*1500*/  BRA `(.L_x_28) ;  /* 0x0000000000887947 */ /* 0x000fec0003800000 */
.L_x_27:
[----:B------:R-:W-:-:S04]  /*1510*/  IADD3 R27, PT, PT, R2, -0xfd, RZ ;  /* 0xffffff03021b7810 */ /* 0x000fc80007ffe0ff */
[----:B------:R-:W-:-:S13]  /*1520*/  ISETP.GT.U32.AND P0, PT, R27, 0x1, PT ;  /* 0x000000011b00780c */ /* 0x000fda0003f04070 */
[----:B------:R-:W-:Y:S05]  /*1530*/  @P0 BRA `(.L_x_29) ;  /* 0x0000000000780947 */ /* 0x000fea0003800000 */
[----:B------:R-:W-:Y:S01]  /*1540*/  LOP3.LUT R13, R0, 0x7fffff, RZ, 0xc0, !PT ;  /* 0x007fffff000d7812 */ /* 0x000fe200078ec0ff */
[----:B------:R-:W-:Y:S01]  /*1550*/  HFMA2 R24, -RZ, RZ, 0, 1.78813934326171875e-07 ;  /* 0x00000003ff187431 */ /* 0x000fe200000001ff */
[----:B------:R-:W-:Y:S02]  /*1560*/  IADD3 R2, PT, PT, R2, -0xfc, RZ ;  /* 0xffffff0402027810 */ /* 0x000fe40007ffe0ff */
[----:B------:R-:W-:-:S04]  /*1570*/  LOP3.LUT R13, R13, 0x3f800000, RZ, 0xfc, !PT ;  /* 0x3f8000000d0d7812 */ /* 0x000fc800078efcff */
[----:B------:R-:W0:Y:S01]  /*1580*/  MUFU.RCP R16, R13 ;  /* 0x0000000d00107308 */ /* 0x000e220000001000 */
[----:B------:R-:W-:Y:S01]  /*1590*/  SHF.L.U32 R24, R24, R27, RZ ;  /* 0x0000001b18187219 */ /* 0x000fe200000006ff */
[----:B0-----:R-:W-:-:S04]  /*15a0*/  FFMA R15, R13, R16, -1 ;  /* 0xbf8000000d0f7423 */ /* 0x001fc80000000010 */
[----:B------:R-:W-:-:S04]  /*15b0*/  FADD.FTZ R15, -R15, -RZ ;  /* 0x800000ff0f0f7221 */ /* 0x000fc80000010100 */
[CCC-:B------:R-:W-:Y:S01]  /*15c0*/  FFMA.RM R20, R16.reuse, R15.reuse, R16.reuse ;  /* 0x0000000f10147223 */ /* 0x1c0fe20000004010 */
[----:B------:R-:W-:-:S04]  /*15d0*/  FFMA.RP R21, R16, R15, R16 ;  /* 0x0000000f10157223 */ /* 0x000fc80000008010 */
[C---:B------:R-:W-:Y:S02]  /*15e0*/  LOP3.LUT R15, R20.reuse, 0x7fffff, RZ, 0xc0, !PT ;  /* 0x007fffff140f7812 */ /* 0x040fe400078ec0ff */
[----:B------:R-:W-:Y:S02]  /*15f0*/  FSETP.NEU.FTZ.AND P0, PT, R20, R21, PT ;  /* 0x000000151400720b */ /* 0x000fe40003f1d000 */
[----:B------:R-:W-:Y:S02]  /*1600*/  LOP3.LUT R15, R15, 0x800000, RZ, 0xfc, !PT ;  /* 0x008000000f0f7812 */ /* 0x000fe400078efcff */
[----:B------:R-:W-:Y:S02]  /*1610*/  SEL R16, RZ, 0xffffffff, !P0 ;  /* 0xffffffffff107807 */ /* 0x000fe40004000000 */
[----:B------:R-:W-:Y:S02]  /*1620*/  LOP3.LUT R24, R24, R15, RZ, 0xc0, !PT ;  /* 0x0000000f18187212 */ /* 0x000fe400078ec0ff */
[----:B------:R-:W-:-:S02]  /*1630*/  IADD3 R16, PT, PT, -R16, RZ, RZ ;  /* 0x000000ff10107210 */ /* 0x000fc40007ffe1ff */
[-C--:B------:R-:W-:Y:S02]  /*1640*/  SHF.R.U32.HI R24, RZ, R27.reuse, R24 ;  /* 0x0000001bff187219 */ /* 0x080fe40000011618 */
[----:B------:R-:W-:Y:S02]  /*1650*/  LOP3.LUT P2, RZ, R16, R27, R15, 0xf8, !PT ;  /* 0x0000001b10ff7212 */ /* 0x000fe4000784f80f */
[C---:B------:R-:W-:Y:S02]  /*1660*/  LOP3.LUT P0, RZ, R24.reuse, 0x1, RZ, 0xc0, !PT ;  /* 0x0000000118ff7812 */ /* 0x040fe4000780c0ff */
[----:B------:R-:W-:-:S04]  /*1670*/  LOP3.LUT P3, RZ, R24, 0x2, RZ, 0xc0, !PT ;  /* 0x0000000218ff7812 */ /* 0x000fc8000786c0ff */
[----:B------:R-:W-:Y:S02]  /*1680*/  PLOP3.LUT P0, PT, P0, P2, P3, 0xe0, 0x0 ;  /* 0x000000000000781c */ /* 0x000fe40000705c30 */
[----:B------:R-:W-:Y:S02]  /*1690*/  LOP3.LUT P2, RZ, R0, 0x7fffff, RZ, 0xc0, !PT ;  /* 0x007fffff00ff7812 */ /* 0x000fe4000784c0ff */
[----:B------:R-:W-:-:S04]  /*16a0*/  SEL R13, RZ, 0x1, !P0 ;  /* 0x00000001ff0d7807 */ /* 0x000fc80004000000 */
[----:B------:R-:W-:-:S04]  /*16b0*/  IADD3 R13, PT, PT, -R13, RZ, RZ ;  /* 0x000000ff0d0d7210 */ /* 0x000fc80007ffe1ff */
[----:B------:R-:W-:Y:S02]  /*16c0*/  ISETP.GE.AND P0, PT, R13, RZ, PT ;  /* 0x000000ff0d00720c */ /* 0x000fe40003f06270 */
[----:B------:R-:W-:-:S11]  /*16d0*/  SHF.R.U32.HI R13, RZ, R2, R15 ;  /* 0x00000002ff0d7219 */ /* 0x000fd6000001160f */
[----:B------:R-:W-:-:S04]  /*16e0*/  @!P0 IADD3 R13, PT, PT, R13, 0x1, RZ ;  /* 0x000000010d0d8810 */ /* 0x000fc80007ffe0ff */
[----:B------:R-:W-:-:S04]  /*16f0*/  @!P2 SHF.L.U32 R13, R13, 0x1, RZ ;  /* 0x000000010d0da819 */ /* 0x000fc800000006ff */
[----:B------:R-:W-:Y:S01]  /*1700*/  LOP3.LUT R13, R13, 0x80000000, R0, 0xf8, !PT ;  /* 0x800000000d0d7812 */ /* 0x000fe200078ef800 */
[----:B------:R-:W-:Y:S06]  /*1710*/  BRA `(.L_x_28) ;  /* 0x0000000000047947 */ /* 0x000fec0003800000 */
.L_x_29:
[----:B------:R0:W1:Y:S02]  /*1720*/  MUFU.RCP R13, R0 ;  /* 0x00000000000d7308 */ /* 0x0000640000001000 */
.L_x_28:
[----:B------:R-:W-:Y:S05]  /*1730*/  BSYNC.RECONVERGENT B1 ;  /* 0x0000000000017941 */ /* 0x000fea0003800200 */
.L_x_26:
[----:B------:R-:W-:-:S04]  /*1740*/  MOV R15, 0x0 ;  /* 0x00000000000f7802 */ /* 0x000fc80000000f00 */
[----:B01----:R-:W-:Y:S05]  /*1750*/  RET.REL.NODEC R14 `(_Z20adjust_point_in_meshPfiS_iS_S_) ;  /* 0xffffffe80e287950 */ /* 0x003fea0003c3ffff */
        .weak           $__internal_1_$__cuda_sm20_sqrt_rn_f32_slowpath
        .type           $__internal_1_$__cuda_sm20_sqrt_rn_f32_slowpath,@function
        .size           $__internal_1_$__cuda_sm20_sqrt_rn_f32_slowpath,($__internal_2_$__cuda_sm3x_div_rn_noftz_f32_slowpath - $__internal_1_$__cuda_sm20_sqrt_rn_f32_slowpath)
$__internal_1_$__cuda_sm20_sqrt_rn_f32_slowpath:
[----:B------:R-:W-:-:S13]  /*1760*/  LOP3.LUT P0, RZ, R0, 0x7fffffff, RZ, 0xc0, !PT ;  /* 0x7fffffff00ff7812 */ /* 0x000fda000780c0ff */
[----:B------:R-:W-:Y:S01]  /*1770*/  @!P0 IMAD.MOV.U32 R2, RZ, RZ, R0 ;  /* 0x000000ffff028224 */ /* 0x000fe200078e0000 */
[----:B------:R-:W-:Y:S06]  /*1780*/  @!P0 BRA `(.L_x_30) ;  /* 0x0000000000408947 */ /* 0x000fec0003800000 */
[----:B------:R-:W-:-:S13]  /*1790*/  FSETP.GEU.FTZ.AND P0, PT, R0, RZ, PT ;  /* 0x000000ff0000720b */ /* 0x000fda0003f1e000 */
[----:B------:R-:W-:Y:S01]  /*17a0*/  @!P0 MOV R2, 0x7fffffff ;  /* 0x7fffffff00028802 */ /* 0x000fe20000000f00 */
[----:B------:R-:W-:Y:S06]  /*17b0*/  @!P0 BRA `(.L_x_30) ;  /* 0x0000000000348947 */ /* 0x000fec0003800000 */
[----:B------:R-:W-:-:S13]  /*17c0*/  FSETP.GTU.FTZ.AND P0, PT, |R0|, +INF , PT ;  /* 0x7f8000000000780b */ /* 0x000fda0003f1c200 */
[----:B------:R-:W-:Y:S01]  /*17d0*/  @P0 FADD.FTZ R2, R0, 1 ;  /* 0x3f80000000020421 */ /* 0x000fe20000010000 */
[----:B------:R-:W-:Y:S06]  /*17e0*/  @P0 BRA `(.L_x_30) ;  /* 0x0000000000280947 */ /* 0x000fec0003800000 */
[----:B------:R-:W-:-:S13]  /*17f0*/  FSETP.NEU.FTZ.AND P0, PT, |R0|, +INF , PT ;  /* 0x7f8000000000780b */ /* 0x000fda0003f1d200 */
[----:B------:R-:W-:-:S04]  /*1800*/  @P0 FFMA R3, R0, 1.84467440737095516160e+19, RZ ;  /* 0x5f80000000030823 */ /* 0x000fc800000000ff */
[----:B------:R-:W0:Y:S02]  /*1810*/  @P0 MUFU.RSQ R2, R3 ;  /* 0x0000000300020308 */ /* 0x000e240000001400 */
[----:B0-----:R-:W-:Y:S01]  /*1820*/  @P0 FMUL.FTZ R4, R3, R2 ;  /* 0x0000000203040220 */ /* 0x001fe20000410000 */
[----:B------:R-:W-:Y:S01]  /*1830*/  @P0 FMUL.FTZ R6, R2, 0.5 ;  /* 0x3f00000002060820 */ /* 0x000fe20000410000 */
[----:B------:R-:W-:Y:S02]  /*1840*/  @!P0 MOV R2, R0 ;  /* 0x0000000000028202 */ /* 0x000fe40000000f00 */
[----:B------:R-:W-:-:S04]  /*1850*/  @P0 FADD.FTZ R5, -R4, -RZ ;  /* 0x800000ff04050221 */ /* 0x000fc80000010100 */
[----:B------:R-:W-:-:S04]  /*1860*/  @P0 FFMA R5, R4, R5, R3 ;  /* 0x0000000504050223 */ /* 0x000fc80000000003 */
[----:B------:R-:W-:-:S04]  /*1870*/  @P0 FFMA R5, R5, R6, R4 ;  /* 0x0000000605050223 */ /* 0x000fc80000000004 */
[----:B------:R-:W-:-:S07]  /*1880*/  @P0 FMUL.FTZ R2, R5, 2.3283064365386962891e-10 ;  /* 0x2f80000005020820 */ /* 0x000fce0000410000 */
.L_x_30:
[----:B------:R-:W-:Y:S01]  /*1890*/  HFMA2 R3, -RZ, RZ, 0, 0 ;  /* 0x00000000ff037431 */ /* 0x000fe200000001ff */
[----:B------:R-:W-:Y:S02]  /*18a0*/  MOV R0, R2 ;  /* 0x0000000200007202 */ /* 0x000fe40000000f00 */
[----:B------:R-:W-:-:S04]  /*18b0*/  MOV R2, R7 ;  /* 0x0000000700027202 */ /* 0x000fc80000000f00 */
[----:B------:R-:W-:Y:S05]  /*18c0*/  RET.REL.NODEC R2 `(_Z20adjust_point_in_meshPfiS_iS_S_) ;  /* 0xffffffe402cc7950 */ /* 0x000fea0003c3ffff */
        .weak           $__internal_2_$__cuda_sm3x_div_rn_noftz_f32_slowpath
        .type           $__internal_2_$__cuda_sm3x_div_rn_noftz_f32_slowpath,@function
        .size           $__internal_2_$__cuda_sm3x_div_rn_noftz_f32_slowpath,(.L_x_45 - $__internal_2_$__cuda_sm3x_div_rn_noftz_f32_slowpath)
$__internal_2_$__cuda_sm3x_div_rn_noftz_f32_slowpath:
[----:B------:R-:W-:Y:S01]  /*18d0*/  SHF.R.U32.HI R26, RZ, 0x17, R31 ;  /* 0x00000017ff1a7819 */ /* 0x000fe2000001161f */
[----:B------:R-:W-:Y:S01]  /*18e0*/  BSSY.RECONVERGENT B2, `(.L_x_31) ;  /* 0x0000062000027945 */ /* 0x000fe20003800200 */
[----:B------:R-:W-:Y:S02]  /*18f0*/  SHF.R.U32.HI R33, RZ, 0x17, R0 ;  /* 0x00000017ff217819 */ /* 0x000fe40000011600 */
[----:B------:R-:W-:Y:S02]  /*1900*/  LOP3.LUT R26, R26, 0xff, RZ, 0xc0, !PT ;  /* 0x000000ff1a1a7812 */ /* 0x000fe400078ec0ff */
[----:B------:R-:W-:Y:S02]  /*1910*/  LOP3.LUT R33, R33, 0xff, RZ, 0xc0, !PT ;  /* 0x000000ff21217812 */ /* 0x000fe400078ec0ff */
[----:B------:R-:W-:Y:S02]  /*1920*/  IADD3 R28, PT, PT, R26, -0x1, RZ ;  /* 0xffffffff1a1c7810 */ /* 0x000fe40007ffe0ff */
[----:B------:R-:W-:-:S02]  /*1930*/  IADD3 R29, PT, PT, R33, -0x1, RZ ;  /* 0xffffffff211d7810 */ /* 0x000fc40007ffe0ff */
[----:B------:R-:W-:-:S04]  /*1940*/  ISETP.GT.U32.AND P0, PT, R28, 0xfd, PT ;  /* 0x000000fd1c00780c */ /* 0x000fc80003f04070 */
[----:B------:R-:W-:-:S13]  /*1950*/  ISETP.GT.U32.OR P0, PT, R29, 0xfd, P0 ;  /* 0x000000fd1d00780c */ /* 0x000fda0000704470 */
[----:B------:R-:W-:Y:S01]  /*1960*/  @!P0 MOV R27, RZ ;  /* 0x000000ff001b8202 */ /* 0x000fe20000000f00 */
[----:B------:R-:W-:Y:S06]  /*1970*/  @!P0 BRA `(.L_x_32) ;  /* 0x00000000005c8947 */ /* 0x000fec0003800000 */
[----:B------:R-:W-:Y:S02]  /*1980*/  FSETP.GTU.FTZ.AND P0, PT, |R0|, +INF , PT ;  /* 0x7f8000000000780b */ /* 0x000fe40003f1c200 */
[----:B------:R-:W-:-:S04]  /*1990*/  FSETP.GTU.FTZ.AND P1, PT, |R31|, +INF , PT ;  /* 0x7f8000001f00780b */ /* 0x000fc80003f3c200 */
[----:B------:R-:W-:-:S13]  /*19a0*/  PLOP3.LUT P0, PT, P0, P1, PT, 0xf8, 0x8f ;  /* 0x00000000008f781c */ /* 0x000fda0000703f70 */
[----:B------:R-:W-:Y:S05]  /*19b0*/  @P0 BRA `(.L_x_33) ;  /* 0x00000004004c0947 */ /* 0x000fea0003800000 */
[----:B------:R-:W-:-:S13]  /*19c0*/  LOP3.LUT P0, RZ, R31, 0x7fffffff, R0, 0xc8, !PT ;  /* 0x7fffffff1fff7812 */ /* 0x000fda000780c800 */
[----:B------:R-:W-:Y:S05]  /*19d0*/  @!P0 BRA `(.L_x_34) ;  /* 0x00000004003c8947 */ /* 0x000fea0003800000 */
[C---:B------:R-:W-:Y:S02]  /*19e0*/  FSETP.NEU.FTZ.AND P3, PT, |R0|.reuse, +INF , PT ;  /* 0x7f8000000000780b */ /* 0x040fe40003f7d200 */
[----:B------:R-:W-:Y:S02]  /*19f0*/  FSETP.NEU.FTZ.AND P1, PT, |R31|, +INF , PT ;  /* 0x7f8000001f00780b */ /* 0x000fe40003f3d200 */
[----:B------:R-:W-:-:S11]  /*1a00*/  FSETP.NEU.FTZ.AND P0, PT, |R0|, +INF , PT ;  /* 0x7f8000000000780b */ /* 0x000fd60003f1d200 */
[----:B------:R-:W-:Y:S05]  /*1a10*/  @!P1 BRA !P3, `(.L_x_34) ;  /* 0x00000004002c9947 */ /* 0x000fea0005800000 */
[----:B------:R-:W-:-:S04]  /*1a20*/  LOP3.LUT P3, RZ, R0, 0x7fffffff, RZ, 0xc0, !PT ;  /* 0x7fffffff00ff7812 */ /* 0x000fc8000786c0ff */
[----:B------:R-:W-:-:S13]  /*1a30*/  PLOP3.LUT P1, PT, P1, P3, PT, 0x2f, 0xf2 ;  /* 0x0000000000f2781c */ /* 0x000fda0000f26577 */
[----:B------:R-:W-:Y:S05]  /*1a40*/  @P1 BRA `(.L_x_35) ;  /* 0x0000000400181947 */ /* 0x000fea0003800000 */
[----:B------:R-:W-:-:S04]  /*1a50*/  LOP3.LUT P1, RZ, R31, 0x7fffffff, RZ, 0xc0, !PT ;  /* 0x7fffffff1fff7812 */ /* 0x000fc8000782c0ff */
[----:B------:R-:W-:-:S13]  /*1a60*/  PLOP3.LUT P0, PT, P0, P1, PT, 0x2f, 0xf2 ;  /* 0x0000000000f2781c */ /* 0x000fda0000702577 */
[----:B------:R-:W-:Y:S05]  /*1a70*/  @P0 BRA `(.L_x_36) ;  /* 0x0000000400000947 */ /* 0x000fea0003800000 */
[----:B------:R-:W-:Y:S02]  /*1a80*/  ISETP.GE.AND P0, PT, R29, RZ, PT ;  /* 0x000000ff1d00720c */ /* 0x000fe40003f06270 */
[----:B------:R-:W-:-:S11]  /*1a90*/  ISETP.GE.AND P1, PT, R28, RZ, PT ;  /* 0x000000ff1c00720c */ /* 0x000fd60003f26270 */
[----:B------:R-:W-:Y:S01]  /*1aa0*/  @P0 MOV R27, RZ ;  /* 0x000000ff001b0202 */ /* 0x000fe20000000f00 */
[----:B------:R-:W-:Y:S01]  /*1ab0*/  @!P0 FFMA R0, R0, 1.84467440737095516160e+19, RZ ;  /* 0x5f80000000008823 */ /* 0x000fe200000000ff */
[----:B------:R-:W-:Y:S01]  /*1ac0*/  @!P0 MOV R27, 0xffffffc0 ;  /* 0xffffffc0001b8802 */ /* 0x000fe20000000f00 */
[----:B------:R-:W-:-:S04]  /*1ad0*/  @!P1 FFMA R31, R31, 1.84467440737095516160e+19, RZ ;  /* 0x5f8000001f1f9823 */ /* 0x000fc800000000ff */
[----:B------:R-:W-:-:S07]  /*1ae0*/  @!P1 VIADD R27, R27, 0x40 ;  /* 0x000000401b1b9836 */ /* 0x000fce0000000000 */
.L_x_32:
[----:B------:R-:W-:Y:S01]  /*1af0*/  LEA R34, R26, 0xc0800000, 0x17 ;  /* 0xc08000001a227811 */ /* 0x000fe200078eb8ff */
[----:B------:R-:W-:Y:S01]  /*1b00*/  BSSY.RECONVERGENT B3, `(.L_x_37) ;  /* 0x0000036000037945 */ /* 0x000fe20003800200 */
[----:B------:R-:W-:Y:S02]  /*1b10*/  IADD3 R33, PT, PT, R33, -0x7f, RZ ;  /* 0xffffff8121217810 */ /* 0x000fe40007ffe0ff */
[----:B------:R-:W-:Y:S02]  /*1b20*/  IADD3 R34, PT, PT, -R34, R31, RZ ;  /* 0x0000001f22227210 */ /* 0x000fe40007ffe1ff */
[C---:B------:R-:W-:Y:S01]  /*1b30*/  IADD3 R26, PT, PT, R33.reuse, 0x7f, -R26 ;  /* 0x0000007f211a7810 */ /* 0x040fe20007ffe81a */
[----:B------:R-:W-:Y:S01]  /*1b40*/  IMAD R0, R33, -0x800000, R0 ;  /* 0xff80000021007824 */ /* 0x000fe200078e0200 */
[----:B------:R-:W0:Y:S01]  /*1b50*/  MUFU.RCP R28, R34 ;  /* 0x00000022001c7308 */ /* 0x000e220000001000 */
[----:B------:R-:W-:Y:S01]  /*1b60*/  FADD.FTZ R31, -R34, -RZ ;  /* 0x800000ff221f7221 */ /* 0x000fe20000010100 */
[----:B------:R-:W-:-:S03]  /*1b70*/  IADD3 R27, PT, PT, R26, R27, RZ ;  /* 0x0000001b1a1b7210 */ /* 0x000fc60007ffe0ff */
[----:B0-----:R-:W-:-:S04]  /*1b80*/  FFMA R29, R28, R31, 1 ;  /* 0x3f8000001c1d7423 */ /* 0x001fc8000000001f */
[----:B------:R-:W-:-:S04]  /*1b90*/  FFMA R29, R28, R29, R28 ;  /* 0x0000001d1c1d7223 */ /* 0x000fc8000000001c */
[----:B------:R-:W-:-:S04]  /*1ba0*/  FFMA R28, R0, R29, RZ ;  /* 0x0000001d001c7223 */ /* 0x000fc800000000ff */
[----:B------:R-:W-:-:S04]  /*1bb0*/  FFMA R30, R31, R28, R0 ;  /* 0x0000001c1f1e7223 */ /* 0x000fc80000000000 */
[----:B------:R-:W-:-:S04]  /*1bc0*/  FFMA R30, R29, R30, R28 ;  /* 0x0000001e1d1e7223 */ /* 0x000fc8000000001c */
[----:B------:R-:W-:-:S04]  /*1bd0*/  FFMA R31, R31, R30, R0 ;  /* 0x0000001e1f1f7223 */ /* 0x000fc80000000000 */
[----:B------:R-:W-:-:S05]  /*1be0*/  FFMA R0, R29, R31, R30 ;  /* 0x0000001f1d007223 */ /* 0x000fca000000001e */
[----:B------:R-:W-:-:S04]  /*1bf0*/  SHF.R.U32.HI R26, RZ, 0x17, R0 ;  /* 0x00000017ff1a7819 */ /* 0x000fc80000011600 */
[----:B------:R-:W-:-:S04]  /*1c00*/  LOP3.LUT R26, R26, 0xff, RZ, 0xc0, !PT ;  /* 0x000000ff1a1a7812 */ /* 0x000fc800078ec0ff */
[----:B------:R-:W-:-:S04]  /*1c10*/  IADD3 R26, PT, PT, R26, R27, RZ ;  /* 0x0000001b1a1a7210 */ /* 0x000fc80007ffe0ff */
[----:B------:R-:W-:-:S04]  /*1c20*/  IADD3 R28, PT, PT, R26, -0x1, RZ ;  /* 0xffffffff1a1c7810 */ /* 0x000fc80007ffe0ff */
[----:B------:R-:W-:-:S13]  /*1c30*/  ISETP.GE.U32.AND P0, PT, R28, 0xfe, PT ;  /* 0x000000fe1c00780c */ /* 0x000fda0003f06070 */
[----:B------:R-:W-:Y:S05]  /*1c40*/  @!P0 BRA `(.L_x_38) ;  /* 0x0000000000808947 */ /* 0x000fea0003800000 */
[----:B------:R-:W-:-:S13]  /*1c50*/  ISETP.GT.AND P0, PT, R26, 0xfe, PT ;  /* 0x000000fe1a00780c */ /* 0x000fda0003f04270 */
[----:B------:R-:W-:Y:S05]  /*1c60*/  @P0 BRA `(.L_x_39) ;  /* 0x00000000006c0947 */ /* 0x000fea0003800000 */
[----:B------:R-:W-:-:S13]  /*1c70*/  ISETP.GE.AND P0, PT, R26, 0x1, PT ;  /* 0x000000011a00780c */ /* 0x000fda0003f06270 */
[----:B------:R-:W-:Y:S05]  /*1c80*/  @P0 BRA `(.L_x_40) ;  /* 0x0000000000740947 */ /* 0x000fea0003800000 */
[----:B------:R-:W-:Y:S02]  /*1c90*/  ISETP.GE.AND P0, PT, R26, -0x18, PT ;  /* 0xffffffe81a00780c */ /* 0x000fe40003f06270 */
[----:B------:R-:W-:-:S11]  /*1ca0*/  LOP3.LUT R0, R0, 0x80000000, RZ, 0xc0, !PT ;  /* 0x8000000000007812 */ /* 0x000fd600078ec0ff */
[----:B------:R-:W-:Y:S05]  /*1cb0*/  @!P0 BRA `(.L_x_40) ;  /* 0x0000000000688947 */ /* 0x000fea0003800000 */
[CCC-:B------:R-:W-:Y:S01]  /*1cc0*/  FFMA.RZ R27, R29.reuse, R31.reuse, R30.reuse ;  /* 0x0000001f1d1b7223 */ /* 0x1c0fe2000000c01e */
[CCC-:B------:R-:W-:Y:S01]  /*1cd0*/  FFMA.RP R28, R29.reuse, R31.reuse, R30.reuse ;  /* 0x0000001f1d1c7223 */ /* 0x1c0fe2000000801e */
[----:B------:R-:W-:Y:S01]  /*1ce0*/  FFMA.RM R29, R29, R31, R30 ;  /* 0x0000001f1d1d7223 */ /* 0x000fe2000000401e */
[C---:B------:R-:W-:Y:S02]  /*1cf0*/  ISETP.NE.AND P3, PT, R26.reuse, RZ, PT ;  /* 0x000000ff1a00720c */ /* 0x040fe40003f65270 */
[----:B------:R-:W-:Y:S02]  /*1d00*/  LOP3.LUT R27, R27, 0x7fffff, RZ, 0xc0, !PT ;  /* 0x007fffff1b1b7812 */ /* 0x000fe400078ec0ff */
[C---:B------:R-:W-:Y:S02]  /*1d10*/  ISETP.NE.AND P1, PT, R26.reuse, RZ, PT ;  /* 0x000000ff1a00720c */ /* 0x040fe40003f25270 */
[----:B------:R-:W-:Y:S02]  /*1d20*/  LOP3.LUT R30, R27, 0x800000, RZ, 0xfc, !PT ;  /* 0x008000001b1e7812 */ /* 0x000fe400078efcff */
[----:B------:R-:W-:-:S02]  /*1d30*/  IADD3 R27, PT, PT, R26, 0x20, RZ ;  /* 0x000000201a1b7810 */ /* 0x000fc40007ffe0ff */
[----:B------:R-:W-:Y:S02]  /*1d40*/  IADD3 R26, PT, PT, -R26, RZ, RZ ;  /* 0x000000ff1a1a7210 */ /* 0x000fe40007ffe1ff */
[----:B------:R-:W-:Y:S02]  /*1d50*/  SHF.L.U32 R27, R30, R27, RZ ;  /* 0x0000001b1e1b7219 */ /* 0x000fe400000006ff */
[----:B------:R-:W-:Y:S02]  /*1d60*/  FSETP.NEU.FTZ.AND P0, PT, R28, R29, PT ;  /* 0x0000001d1c00720b */ /* 0x000fe40003f1d000 */
[----:B------:R-:W-:Y:S02]  /*1d70*/  SEL R29, R26, RZ, P3 ;  /* 0x000000ff1a1d7207 */ /* 0x000fe40001800000 */
[----:B------:R-:W-:Y:S02]  /*1d80*/  ISETP.NE.AND P1, PT, R27, RZ, P1 ;  /* 0x000000ff1b00720c */ /* 0x000fe40000f25270 */
[----:B------:R-:W-:-:S02]  /*1d90*/  SHF.R.U32.HI R29, RZ, R29, R30 ;  /* 0x0000001dff1d7219 */ /* 0x000fc4000001161e */
[----:B------:R-:W-:Y:S02]  /*1da0*/  PLOP3.LUT P0, PT, P0, P1, PT, 0xf8, 0x8f ;  /* 0x00000000008f781c */ /* 0x000fe40000703f70 */
[----:B------:R-:W-:Y:S02]  /*1db0*/  SHF.R.U32.HI R27, RZ, 0x1, R29 ;  /* 0x00000001ff1b7819 */ /* 0x000fe4000001161d */
[----:B------:R-:W-:-:S04]  /*1dc0*/  SEL R26, RZ, 0x1, !P0 ;  /* 0x00000001ff1a7807 */ /* 0x000fc80004000000 */
[----:B------:R-:W-:-:S04]  /*1dd0*/  LOP3.LUT R26, R26, 0x1, R27, 0xf8, !PT ;  /* 0x000000011a1a7812 */ /* 0x000fc800078ef81b */
[----:B------:R-:W-:-:S04]  /*1de0*/  LOP3.LUT R26, R26, R29, RZ, 0xc0, !PT ;  /* 0x0000001d1a1a7212 */ /* 0x000fc800078ec0ff */
[----:B------:R-:W-:-:S04]  /*1df0*/  IADD3 R27, PT, PT, R27, R26, RZ ;  /* 0x0000001a1b1b7210 */ /* 0x000fc80007ffe0ff */
[----:B------:R-:W-:Y:S01]  /*1e00*/  LOP3.LUT R0, R27, R0, RZ, 0xfc, !PT ;  /* 0x000000001b007212 */ /* 0x000fe200078efcff */
[----:B------:R-:W-:Y:S06]  /*1e10*/  BRA `(.L_x_40) ;  /* 0x0000000000107947 */ /* 0x000fec0003800000 */
.L_x_39:
[----:B------:R-:W-:-:S04]  /*1e20*/  LOP3.LUT R0, R0, 0x80000000, RZ, 0xc0, !PT ;  /* 0x8000000000007812 */ /* 0x000fc800078ec0ff */
[----:B------:R-:W-:Y:S01]  /*1e30*/  LOP3.LUT R0, R0, 0x7f800000, RZ, 0xfc, !PT ;  /* 0x7f80000000007812 */ /* 0x000fe200078efcff */
[----:B------:R-:W-:Y:S06]  /*1e40*/  BRA `(.L_x_40) ;  /* 0x0000000000047947 */ /* 0x000fec0003800000 */
.L_x_38:
[----:B------:R-:W-:-:S07]  /*1e50*/  LEA R0, R27, R0, 0x17 ;  /* 0x000000001b007211 */ /* 0x000fce00078eb8ff */
.L_x_40:
[----:B------:R-:W-:Y:S05]  /*1e60*/  BSYNC.RECONVERGENT B3 ;  /* 0x0000000000037941 */ /* 0x000fea0003800200 */
.L_x_37:
[----:B------:R-:W-:Y:S05]  /*1e70*/  BRA `(.L_x_41) ;  /* 0x0000000000207947 */ /* 0x000fea0003800000 */
.L_x_36:
[----:B------:R-:W-:-:S04]  /*1e80*/  LOP3.LUT R0, R31, 0x80000000, R0, 0x48, !PT ;  /* 0x800000001f007812 */ /* 0x000fc800078e4800 */
[----:B------:R-:W-:Y:S01]  /*1e90*/  LOP3.LUT R0, R0, 0x7f800000, RZ, 0xfc, !PT ;  /* 0x7f80000000007812 */ /* 0x000fe200078efcff */
[----:B------:R-:W-:Y:S06]  /*1ea0*/  BRA `(.L_x_41) ;  /* 0x0000000000147947 */ /* 0x000fec0003800000 */
.L_x_35:
[----:B------:R-:W-:Y:S01]  /*1eb0*/  LOP3.LUT R0, R31, 0x80000000, R0, 0x48, !PT ;  /* 0x800000001f007812 */ /* 0x000fe200078e4800 */
[----:B------:R-:W-:Y:S06]  /*1ec0*/  BRA `(.L_x_41) ;  /* 0x00000000000c7947 */ /* 0x000fec0003800000 */
.L_x_34:
[----:B------:R-:W0:Y:S01]  /*1ed0*/  MUFU.RSQ R0, -QNAN ;  /* 0xffc0000000007908 */ /* 0x000e220000001400 */
[----:B------:R-:W-:Y:S05]  /*1ee0*/  BRA `(.L_x_41) ;  /* 0x0000000000047947 */ /* 0x000fea0003800000 */
.L_x_33:
[----:B------:R-:W-:-:S07]  /*1ef0*/  FADD.FTZ R0, R0, R31 ;  /* 0x0000001f00007221 */ /* 0x000fce0000010000 */
.L_x_41:
[----:B------:R-:W-:Y:S05]  /*1f00*/  BSYNC.RECONVERGENT B2 ;  /* 0x0000000000027941 */ /* 0x000fea0003800200 */
.L_x_31:
[----:B------:R-:W-:Y:S01]  /*1f10*/  HFMA2 R27, -RZ, RZ, 0, 0 ;  /* 0x00000000ff1b7431 */ /* 0x000fe200000001ff */
[----:B------:R-:W-:-:S04]  /*1f20*/  MOV R26, R24 ;  /* 0x00000018001a7202 */ /* 0x000fc80000000f00 */
[----:B0-----:R-:W-:Y:S05]  /*1f30*/  RET.REL.NODEC R26 `(_Z20adjust_point_in_meshPfiS_iS_S_) ;  /* 0xffffffe01a307950 */ /* 0x001fea0003c3ffff */
.L_x_42:
[----:B------:R-:W-:-:S00]  /*1f40*/  BRA `(.L_x_42) ;  /* 0xfffffffc00fc7947 */ /* 0x000fc0000383ffff */
[----:B------:R-:W-:-:S00]  /*1f50*/  NOP ;  /* 0x0000000000007918 */ /* 0x000fc00000000000 */
        /* <DEDUP_REMOVED lines=10> */
.L_x_45:


//--------------------- .nv.shared.reserved.0     --------------------------
	.section	.nv.shared.reserved.0,"aw",@nobits
	.weak		__nv_reservedSMEM_offset_0_alias
	.size		__nv_reservedSMEM_offset_0_alias, 0, 64
	.other		__nv_reservedSMEM_offset_0_alias,@"STO_CUDA_RESERVED_SHARED STV_DEFAULT"
__nv_reservedSMEM_offset_0_alias:
	.zero		0
	.zero		64


//--------------------- .nv.constant0._Z20adjust_point_in_meshPfiS_iS_S_ --------------------------
	.section	.nv.constant0._Z20adjust_point_in_meshPfiS_iS_S_,"a",@progbits
	.sectionflags	@""
	.align	4
.nv.constant0._Z20adjust_point_in_meshPfiS_iS_S_:
	.zero		944


//--------------------- SYMBOLS --------------------------

	.type		.nv.reservedSmem.offset0,@object
	.size		.nv.reservedSmem.offset0,0x4
